//
// Generated by NVIDIA NVVM Compiler
//
// Compiler Build ID: CL-36424714
// Cuda compilation tools, release 13.0, V13.0.88
// Based on NVVM 20.0.0
//

.version 9.0
.target sm_100
.address_size 64

	// .globl	_Z12print_tensoriPfb
.extern .func  (.param .b32 func_retval0) vprintf
(
	.param .b64 vprintf_param_0,
	.param .b64 vprintf_param_1
)
;
.global .align 1 .b8 $str[5] = {37, 102, 44, 32};
.global .align 1 .b8 $str$1[2] = {10};

.visible .entry _Z12print_tensoriPfb(
	.param .u32 _Z12print_tensoriPfb_param_0,
	.param .u64 .ptr .align 1 _Z12print_tensoriPfb_param_1,
	.param .u8 _Z12print_tensoriPfb_param_2
)
{
	.local .align 8 .b8 	__local_depot0[8];
	.reg .b64 	%SP;
	.reg .b64 	%SPL;
	.reg .pred 	%p<19>;
	.reg .b16 	%rs<2>;
	.reg .b32 	%r<171>;
	.reg .b32 	%f<59>;
	.reg .b64 	%rd<53>;
	.reg .b64 	%fd<59>;

	mov.u64 	%SPL, __local_depot0;
	cvta.local.u64 	%SP, %SPL;
	ld.param.u32 	%r166, [_Z12print_tensoriPfb_param_0];
	ld.param.u64 	%rd10, [_Z12print_tensoriPfb_param_1];
	ld.param.s8 	%rs1, [_Z12print_tensoriPfb_param_2];
	cvta.to.global.u64 	%rd1, %rd10;
	add.u64 	%rd11, %SP, 0;
	add.u64 	%rd2, %SPL, 0;
	setp.eq.s16 	%p1, %rs1, 0;
	@%p1 bra 	$L__BB0_13;
	add.s32 	%r36, %r166, -9;
	min.s32 	%r37, %r166, %r36;
	sub.s32 	%r38, %r166, %r37;
	add.s32 	%r1, %r38, 1;
	and.b32  	%r2, %r1, 15;
	setp.lt.u32 	%p2, %r38, 15;
	@%p2 bra 	$L__BB0_4;
	and.b32  	%r39, %r1, -16;
	neg.s32 	%r159, %r39;
	add.s64 	%rd3, %rd1, -28;
	mov.u64 	%rd14, $str;
$L__BB0_3:
	.pragma "nounroll";
	mul.wide.s32 	%rd12, %r166, 4;
	add.s64 	%rd13, %rd3, %rd12;
	ld.global.f32 	%f1, [%rd13+28];
	cvt.f64.f32 	%fd1, %f1;
	st.local.f64 	[%rd2], %fd1;
	cvta.global.u64 	%rd15, %rd14;
	{ // callseq 0, 0
	.param .b64 param0;
	st.param.b64 	[param0], %rd15;
	.param .b64 param1;
	st.param.b64 	[param1], %rd11;
	.param .b32 retval0;
	call.uni (retval0), 
	vprintf, 
	(
	param0, 
	param1
	);
	ld.param.b32 	%r40, [retval0];
	} // callseq 0
	ld.global.f32 	%f2, [%rd13+24];
	cvt.f64.f32 	%fd2, %f2;
	st.local.f64 	[%rd2], %fd2;
	{ // callseq 1, 0
	.param .b64 param0;
	st.param.b64 	[param0], %rd15;
	.param .b64 param1;
	st.param.b64 	[param1], %rd11;
	.param .b32 retval0;
	call.uni (retval0), 
	vprintf, 
	(
	param0, 
	param1
	);
	ld.param.b32 	%r42, [retval0];
	} // callseq 1
	ld.global.f32 	%f3, [%rd13+20];
	cvt.f64.f32 	%fd3, %f3;
	st.local.f64 	[%rd2], %fd3;
	{ // callseq 2, 0
	.param .b64 param0;
	st.param.b64 	[param0], %rd15;
	.param .b64 param1;
	st.param.b64 	[param1], %rd11;
	.param .b32 retval0;
	call.uni (retval0), 
	vprintf, 
	(
	param0, 
	param1
	);
	ld.param.b32 	%r44, [retval0];
	} // callseq 2
	ld.global.f32 	%f4, [%rd13+16];
	cvt.f64.f32 	%fd4, %f4;
	st.local.f64 	[%rd2], %fd4;
	{ // callseq 3, 0
	.param .b64 param0;
	st.param.b64 	[param0], %rd15;
	.param .b64 param1;
	st.param.b64 	[param1], %rd11;
	.param .b32 retval0;
	call.uni (retval0), 
	vprintf, 
	(
	param0, 
	param1
	);
	ld.param.b32 	%r46, [retval0];
	} // callseq 3
	ld.global.f32 	%f5, [%rd13+12];
	cvt.f64.f32 	%fd5, %f5;
	st.local.f64 	[%rd2], %fd5;
	{ // callseq 4, 0
	.param .b64 param0;
	st.param.b64 	[param0], %rd15;
	.param .b64 param1;
	st.param.b64 	[param1], %rd11;
	.param .b32 retval0;
	call.uni (retval0), 
	vprintf, 
	(
	param0, 
	param1
	);
	ld.param.b32 	%r48, [retval0];
	} // callseq 4
	ld.global.f32 	%f6, [%rd13+8];
	cvt.f64.f32 	%fd6, %f6;
	st.local.f64 	[%rd2], %fd6;
	{ // callseq 5, 0
	.param .b64 param0;
	st.param.b64 	[param0], %rd15;
	.param .b64 param1;
	st.param.b64 	[param1], %rd11;
	.param .b32 retval0;
	call.uni (retval0), 
	vprintf, 
	(
	param0, 
	param1
	);
	ld.param.b32 	%r50, [retval0];
	} // callseq 5
	ld.global.f32 	%f7, [%rd13+4];
	cvt.f64.f32 	%fd7, %f7;
	st.local.f64 	[%rd2], %fd7;
	{ // callseq 6, 0
	.param .b64 param0;
	st.param.b64 	[param0], %rd15;
	.param .b64 param1;
	st.param.b64 	[param1], %rd11;
	.param .b32 retval0;
	call.uni (retval0), 
	vprintf, 
	(
	param0, 
	param1
	);
	ld.param.b32 	%r52, [retval0];
	} // callseq 6
	ld.global.f32 	%f8, [%rd13];
	cvt.f64.f32 	%fd8, %f8;
	st.local.f64 	[%rd2], %fd8;
	{ // callseq 7, 0
	.param .b64 param0;
	st.param.b64 	[param0], %rd15;
	.param .b64 param1;
	st.param.b64 	[param1], %rd11;
	.param .b32 retval0;
	call.uni (retval0), 
	vprintf, 
	(
	param0, 
	param1
	);
	ld.param.b32 	%r54, [retval0];
	} // callseq 7
	ld.global.f32 	%f9, [%rd13+-4];
	cvt.f64.f32 	%fd9, %f9;
	st.local.f64 	[%rd2], %fd9;
	{ // callseq 8, 0
	.param .b64 param0;
	st.param.b64 	[param0], %rd15;
	.param .b64 param1;
	st.param.b64 	[param1], %rd11;
	.param .b32 retval0;
	call.uni (retval0), 
	vprintf, 
	(
	param0, 
	param1
	);
	ld.param.b32 	%r56, [retval0];
	} // callseq 8
	ld.global.f32 	%f10, [%rd13+-8];
	cvt.f64.f32 	%fd10, %f10;
	st.local.f64 	[%rd2], %fd10;
	{ // callseq 9, 0
	.param .b64 param0;
	st.param.b64 	[param0], %rd15;
	.param .b64 param1;
	st.param.b64 	[param1], %rd11;
	.param .b32 retval0;
	call.uni (retval0), 
	vprintf, 
	(
	param0, 
	param1
	);
	ld.param.b32 	%r58, [retval0];
	} // callseq 9
	ld.global.f32 	%f11, [%rd13+-12];
	cvt.f64.f32 	%fd11, %f11;
	st.local.f64 	[%rd2], %fd11;
	{ // callseq 10, 0
	.param .b64 param0;
	st.param.b64 	[param0], %rd15;
	.param .b64 param1;
	st.param.b64 	[param1], %rd11;
	.param .b32 retval0;
	call.uni (retval0), 
	vprintf, 
	(
	param0, 
	param1
	);
	ld.param.b32 	%r60, [retval0];
	} // callseq 10
	ld.global.f32 	%f12, [%rd13+-16];
	cvt.f64.f32 	%fd12, %f12;
	st.local.f64 	[%rd2], %fd12;
	{ // callseq 11, 0
	.param .b64 param0;
	st.param.b64 	[param0], %rd15;
	.param .b64 param1;
	st.param.b64 	[param1], %rd11;
	.param .b32 retval0;
	call.uni (retval0), 
	vprintf, 
	(
	param0, 
	param1
	);
	ld.param.b32 	%r62, [retval0];
	} // callseq 11
	ld.global.f32 	%f13, [%rd13+-20];
	cvt.f64.f32 	%fd13, %f13;
	st.local.f64 	[%rd2], %fd13;
	{ // callseq 12, 0
	.param .b64 param0;
	st.param.b64 	[param0], %rd15;
	.param .b64 param1;
	st.param.b64 	[param1], %rd11;
	.param .b32 retval0;
	call.uni (retval0), 
	vprintf, 
	(
	param0, 
	param1
	);
	ld.param.b32 	%r64, [retval0];
	} // callseq 12
	ld.global.f32 	%f14, [%rd13+-24];
	cvt.f64.f32 	%fd14, %f14;
	st.local.f64 	[%rd2], %fd14;
	{ // callseq 13, 0
	.param .b64 param0;
	st.param.b64 	[param0], %rd15;
	.param .b64 param1;
	st.param.b64 	[param1], %rd11;
	.param .b32 retval0;
	call.uni (retval0), 
	vprintf, 
	(
	param0, 
	param1
	);
	ld.param.b32 	%r66, [retval0];
	} // callseq 13
	ld.global.f32 	%f15, [%rd13+-28];
	cvt.f64.f32 	%fd15, %f15;
	st.local.f64 	[%rd2], %fd15;
	{ // callseq 14, 0
	.param .b64 param0;
	st.param.b64 	[param0], %rd15;
	.param .b64 param1;
	st.param.b64 	[param1], %rd11;
	.param .b32 retval0;
	call.uni (retval0), 
	vprintf, 
	(
	param0, 
	param1
	);
	ld.param.b32 	%r68, [retval0];
	} // callseq 14
	ld.global.f32 	%f16, [%rd13+-32];
	cvt.f64.f32 	%fd16, %f16;
	st.local.f64 	[%rd2], %fd16;
	{ // callseq 15, 0
	.param .b64 param0;
	st.param.b64 	[param0], %rd15;
	.param .b64 param1;
	st.param.b64 	[param1], %rd11;
	.param .b32 retval0;
	call.uni (retval0), 
	vprintf, 
	(
	param0, 
	param1
	);
	ld.param.b32 	%r70, [retval0];
	} // callseq 15
	add.s32 	%r166, %r166, -16;
	add.s32 	%r159, %r159, 16;
	setp.eq.s32 	%p3, %r159, 0;
	@%p3 bra 	$L__BB0_4;
	bra.uni 	$L__BB0_3;
$L__BB0_4:
	setp.eq.s32 	%p4, %r2, 0;
	@%p4 bra 	$L__BB0_26;
	and.b32  	%r24, %r1, 7;
	setp.lt.u32 	%p5, %r2, 8;
	@%p5 bra 	$L__BB0_7;
	mul.wide.s32 	%rd17, %r166, 4;
	add.s64 	%rd18, %rd1, %rd17;
	ld.global.f32 	%f17, [%rd18];
	cvt.f64.f32 	%fd17, %f17;
	st.local.f64 	[%rd2], %fd17;
	mov.u64 	%rd19, $str;
	cvta.global.u64 	%rd20, %rd19;
	add.u64 	%rd21, %SP, 0;
	{ // callseq 16, 0
	.param .b64 param0;
	st.param.b64 	[param0], %rd20;
	.param .b64 param1;
	st.param.b64 	[param1], %rd21;
	.param .b32 retval0;
	call.uni (retval0), 
	vprintf, 
	(
	param0, 
	param1
	);
	ld.param.b32 	%r72, [retval0];
	} // callseq 16
	ld.global.f32 	%f18, [%rd18+-4];
	cvt.f64.f32 	%fd18, %f18;
	st.local.f64 	[%rd2], %fd18;
	{ // callseq 17, 0
	.param .b64 param0;
	st.param.b64 	[param0], %rd20;
	.param .b64 param1;
	st.param.b64 	[param1], %rd21;
	.param .b32 retval0;
	call.uni (retval0), 
	vprintf, 
	(
	param0, 
	param1
	);
	ld.param.b32 	%r74, [retval0];
	} // callseq 17
	ld.global.f32 	%f19, [%rd18+-8];
	cvt.f64.f32 	%fd19, %f19;
	st.local.f64 	[%rd2], %fd19;
	{ // callseq 18, 0
	.param .b64 param0;
	st.param.b64 	[param0], %rd20;
	.param .b64 param1;
	st.param.b64 	[param1], %rd21;
	.param .b32 retval0;
	call.uni (retval0), 
	vprintf, 
	(
	param0, 
	param1
	);
	ld.param.b32 	%r76, [retval0];
	} // callseq 18
	ld.global.f32 	%f20, [%rd18+-12];
	cvt.f64.f32 	%fd20, %f20;
	st.local.f64 	[%rd2], %fd20;
	{ // callseq 19, 0
	.param .b64 param0;
	st.param.b64 	[param0], %rd20;
	.param .b64 param1;
	st.param.b64 	[param1], %rd21;
	.param .b32 retval0;
	call.uni (retval0), 
	vprintf, 
	(
	param0, 
	param1
	);
	ld.param.b32 	%r78, [retval0];
	} // callseq 19
	ld.global.f32 	%f21, [%rd18+-16];
	cvt.f64.f32 	%fd21, %f21;
	st.local.f64 	[%rd2], %fd21;
	{ // callseq 20, 0
	.param .b64 param0;
	st.param.b64 	[param0], %rd20;
	.param .b64 param1;
	st.param.b64 	[param1], %rd21;
	.param .b32 retval0;
	call.uni (retval0), 
	vprintf, 
	(
	param0, 
	param1
	);
	ld.param.b32 	%r80, [retval0];
	} // callseq 20
	ld.global.f32 	%f22, [%rd18+-20];
	cvt.f64.f32 	%fd22, %f22;
	st.local.f64 	[%rd2], %fd22;
	{ // callseq 21, 0
	.param .b64 param0;
	st.param.b64 	[param0], %rd20;
	.param .b64 param1;
	st.param.b64 	[param1], %rd21;
	.param .b32 retval0;
	call.uni (retval0), 
	vprintf, 
	(
	param0, 
	param1
	);
	ld.param.b32 	%r82, [retval0];
	} // callseq 21
	ld.global.f32 	%f23, [%rd18+-24];
	cvt.f64.f32 	%fd23, %f23;
	st.local.f64 	[%rd2], %fd23;
	{ // callseq 22, 0
	.param .b64 param0;
	st.param.b64 	[param0], %rd20;
	.param .b64 param1;
	st.param.b64 	[param1], %rd21;
	.param .b32 retval0;
	call.uni (retval0), 
	vprintf, 
	(
	param0, 
	param1
	);
	ld.param.b32 	%r84, [retval0];
	} // callseq 22
	ld.global.f32 	%f24, [%rd18+-28];
	cvt.f64.f32 	%fd24, %f24;
	st.local.f64 	[%rd2], %fd24;
	{ // callseq 23, 0
	.param .b64 param0;
	st.param.b64 	[param0], %rd20;
	.param .b64 param1;
	st.param.b64 	[param1], %rd21;
	.param .b32 retval0;
	call.uni (retval0), 
	vprintf, 
	(
	param0, 
	param1
	);
	ld.param.b32 	%r86, [retval0];
	} // callseq 23
	add.s32 	%r166, %r166, -8;
$L__BB0_7:
	setp.eq.s32 	%p6, %r24, 0;
	@%p6 bra 	$L__BB0_26;
	and.b32  	%r27, %r1, 3;
	setp.lt.u32 	%p7, %r24, 4;
	@%p7 bra 	$L__BB0_10;
	mul.wide.s32 	%rd22, %r166, 4;
	add.s64 	%rd23, %rd1, %rd22;
	ld.global.f32 	%f25, [%rd23];
	cvt.f64.f32 	%fd25, %f25;
	st.local.f64 	[%rd2], %fd25;
	mov.u64 	%rd24, $str;
	cvta.global.u64 	%rd25, %rd24;
	add.u64 	%rd26, %SP, 0;
	{ // callseq 24, 0
	.param .b64 param0;
	st.param.b64 	[param0], %rd25;
	.param .b64 param1;
	st.param.b64 	[param1], %rd26;
	.param .b32 retval0;
	call.uni (retval0), 
	vprintf, 
	(
	param0, 
	param1
	);
	ld.param.b32 	%r88, [retval0];
	} // callseq 24
	ld.global.f32 	%f26, [%rd23+-4];
	cvt.f64.f32 	%fd26, %f26;
	st.local.f64 	[%rd2], %fd26;
	{ // callseq 25, 0
	.param .b64 param0;
	st.param.b64 	[param0], %rd25;
	.param .b64 param1;
	st.param.b64 	[param1], %rd26;
	.param .b32 retval0;
	call.uni (retval0), 
	vprintf, 
	(
	param0, 
	param1
	);
	ld.param.b32 	%r90, [retval0];
	} // callseq 25
	ld.global.f32 	%f27, [%rd23+-8];
	cvt.f64.f32 	%fd27, %f27;
	st.local.f64 	[%rd2], %fd27;
	{ // callseq 26, 0
	.param .b64 param0;
	st.param.b64 	[param0], %rd25;
	.param .b64 param1;
	st.param.b64 	[param1], %rd26;
	.param .b32 retval0;
	call.uni (retval0), 
	vprintf, 
	(
	param0, 
	param1
	);
	ld.param.b32 	%r92, [retval0];
	} // callseq 26
	ld.global.f32 	%f28, [%rd23+-12];
	cvt.f64.f32 	%fd28, %f28;
	st.local.f64 	[%rd2], %fd28;
	{ // callseq 27, 0
	.param .b64 param0;
	st.param.b64 	[param0], %rd25;
	.param .b64 param1;
	st.param.b64 	[param1], %rd26;
	.param .b32 retval0;
	call.uni (retval0), 
	vprintf, 
	(
	param0, 
	param1
	);
	ld.param.b32 	%r94, [retval0];
	} // callseq 27
	add.s32 	%r166, %r166, -4;
$L__BB0_10:
	setp.eq.s32 	%p8, %r27, 0;
	@%p8 bra 	$L__BB0_26;
	neg.s32 	%r169, %r27;
	mov.u64 	%rd29, $str;
	add.u64 	%rd31, %SP, 0;
$L__BB0_12:
	.pragma "nounroll";
	mul.wide.s32 	%rd27, %r166, 4;
	add.s64 	%rd28, %rd1, %rd27;
	ld.global.f32 	%f29, [%rd28];
	cvt.f64.f32 	%fd29, %f29;
	st.local.f64 	[%rd2], %fd29;
	cvta.global.u64 	%rd30, %rd29;
	{ // callseq 28, 0
	.param .b64 param0;
	st.param.b64 	[param0], %rd30;
	.param .b64 param1;
	st.param.b64 	[param1], %rd31;
	.param .b32 retval0;
	call.uni (retval0), 
	vprintf, 
	(
	param0, 
	param1
	);
	ld.param.b32 	%r96, [retval0];
	} // callseq 28
	add.s32 	%r166, %r166, -1;
	add.s32 	%r169, %r169, 1;
	setp.ne.s32 	%p9, %r169, 0;
	@%p9 bra 	$L__BB0_12;
	bra.uni 	$L__BB0_26;
$L__BB0_13:
	setp.lt.s32 	%p10, %r166, 1;
	@%p10 bra 	$L__BB0_26;
	and.b32  	%r4, %r166, 15;
	setp.lt.u32 	%p11, %r166, 16;
	mov.b32 	%r162, 0;
	@%p11 bra 	$L__BB0_17;
	and.b32  	%r162, %r166, 2147483632;
	neg.s32 	%r161, %r162;
	add.s64 	%rd51, %rd1, 32;
	mov.u64 	%rd32, $str;
$L__BB0_16:
	.pragma "nounroll";
	ld.global.f32 	%f30, [%rd51+-32];
	cvt.f64.f32 	%fd30, %f30;
	st.local.f64 	[%rd2], %fd30;
	cvta.global.u64 	%rd33, %rd32;
	{ // callseq 29, 0
	.param .b64 param0;
	st.param.b64 	[param0], %rd33;
	.param .b64 param1;
	st.param.b64 	[param1], %rd11;
	.param .b32 retval0;
	call.uni (retval0), 
	vprintf, 
	(
	param0, 
	param1
	);
	ld.param.b32 	%r99, [retval0];
	} // callseq 29
	ld.global.f32 	%f31, [%rd51+-28];
	cvt.f64.f32 	%fd31, %f31;
	st.local.f64 	[%rd2], %fd31;
	{ // callseq 30, 0
	.param .b64 param0;
	st.param.b64 	[param0], %rd33;
	.param .b64 param1;
	st.param.b64 	[param1], %rd11;
	.param .b32 retval0;
	call.uni (retval0), 
	vprintf, 
	(
	param0, 
	param1
	);
	ld.param.b32 	%r101, [retval0];
	} // callseq 30
	ld.global.f32 	%f32, [%rd51+-24];
	cvt.f64.f32 	%fd32, %f32;
	st.local.f64 	[%rd2], %fd32;
	{ // callseq 31, 0
	.param .b64 param0;
	st.param.b64 	[param0], %rd33;
	.param .b64 param1;
	st.param.b64 	[param1], %rd11;
	.param .b32 retval0;
	call.uni (retval0), 
	vprintf, 
	(
	param0, 
	param1
	);
	ld.param.b32 	%r103, [retval0];
	} // callseq 31
	ld.global.f32 	%f33, [%rd51+-20];
	cvt.f64.f32 	%fd33, %f33;
	st.local.f64 	[%rd2], %fd33;
	{ // callseq 32, 0
	.param .b64 param0;
	st.param.b64 	[param0], %rd33;
	.param .b64 param1;
	st.param.b64 	[param1], %rd11;
	.param .b32 retval0;
	call.uni (retval0), 
	vprintf, 
	(
	param0, 
	param1
	);
	ld.param.b32 	%r105, [retval0];
	} // callseq 32
	ld.global.f32 	%f34, [%rd51+-16];
	cvt.f64.f32 	%fd34, %f34;
	st.local.f64 	[%rd2], %fd34;
	{ // callseq 33, 0
	.param .b64 param0;
	st.param.b64 	[param0], %rd33;
	.param .b64 param1;
	st.param.b64 	[param1], %rd11;
	.param .b32 retval0;
	call.uni (retval0), 
	vprintf, 
	(
	param0, 
	param1
	);
	ld.param.b32 	%r107, [retval0];
	} // callseq 33
	ld.global.f32 	%f35, [%rd51+-12];
	cvt.f64.f32 	%fd35, %f35;
	st.local.f64 	[%rd2], %fd35;
	{ // callseq 34, 0
	.param .b64 param0;
	st.param.b64 	[param0], %rd33;
	.param .b64 param1;
	st.param.b64 	[param1], %rd11;
	.param .b32 retval0;
	call.uni (retval0), 
	vprintf, 
	(
	param0, 
	param1
	);
	ld.param.b32 	%r109, [retval0];
	} // callseq 34
	ld.global.f32 	%f36, [%rd51+-8];
	cvt.f64.f32 	%fd36, %f36;
	st.local.f64 	[%rd2], %fd36;
	{ // callseq 35, 0
	.param .b64 param0;
	st.param.b64 	[param0], %rd33;
	.param .b64 param1;
	st.param.b64 	[param1], %rd11;
	.param .b32 retval0;
	call.uni (retval0), 
	vprintf, 
	(
	param0, 
	param1
	);
	ld.param.b32 	%r111, [retval0];
	} // callseq 35
	ld.global.f32 	%f37, [%rd51+-4];
	cvt.f64.f32 	%fd37, %f37;
	st.local.f64 	[%rd2], %fd37;
	{ // callseq 36, 0
	.param .b64 param0;
	st.param.b64 	[param0], %rd33;
	.param .b64 param1;
	st.param.b64 	[param1], %rd11;
	.param .b32 retval0;
	call.uni (retval0), 
	vprintf, 
	(
	param0, 
	param1
	);
	ld.param.b32 	%r113, [retval0];
	} // callseq 36
	ld.global.f32 	%f38, [%rd51];
	cvt.f64.f32 	%fd38, %f38;
	st.local.f64 	[%rd2], %fd38;
	{ // callseq 37, 0
	.param .b64 param0;
	st.param.b64 	[param0], %rd33;
	.param .b64 param1;
	st.param.b64 	[param1], %rd11;
	.param .b32 retval0;
	call.uni (retval0), 
	vprintf, 
	(
	param0, 
	param1
	);
	ld.param.b32 	%r115, [retval0];
	} // callseq 37
	ld.global.f32 	%f39, [%rd51+4];
	cvt.f64.f32 	%fd39, %f39;
	st.local.f64 	[%rd2], %fd39;
	{ // callseq 38, 0
	.param .b64 param0;
	st.param.b64 	[param0], %rd33;
	.param .b64 param1;
	st.param.b64 	[param1], %rd11;
	.param .b32 retval0;
	call.uni (retval0), 
	vprintf, 
	(
	param0, 
	param1
	);
	ld.param.b32 	%r117, [retval0];
	} // callseq 38
	ld.global.f32 	%f40, [%rd51+8];
	cvt.f64.f32 	%fd40, %f40;
	st.local.f64 	[%rd2], %fd40;
	{ // callseq 39, 0
	.param .b64 param0;
	st.param.b64 	[param0], %rd33;
	.param .b64 param1;
	st.param.b64 	[param1], %rd11;
	.param .b32 retval0;
	call.uni (retval0), 
	vprintf, 
	(
	param0, 
	param1
	);
	ld.param.b32 	%r119, [retval0];
	} // callseq 39
	ld.global.f32 	%f41, [%rd51+12];
	cvt.f64.f32 	%fd41, %f41;
	st.local.f64 	[%rd2], %fd41;
	{ // callseq 40, 0
	.param .b64 param0;
	st.param.b64 	[param0], %rd33;
	.param .b64 param1;
	st.param.b64 	[param1], %rd11;
	.param .b32 retval0;
	call.uni (retval0), 
	vprintf, 
	(
	param0, 
	param1
	);
	ld.param.b32 	%r121, [retval0];
	} // callseq 40
	ld.global.f32 	%f42, [%rd51+16];
	cvt.f64.f32 	%fd42, %f42;
	st.local.f64 	[%rd2], %fd42;
	{ // callseq 41, 0
	.param .b64 param0;
	st.param.b64 	[param0], %rd33;
	.param .b64 param1;
	st.param.b64 	[param1], %rd11;
	.param .b32 retval0;
	call.uni (retval0), 
	vprintf, 
	(
	param0, 
	param1
	);
	ld.param.b32 	%r123, [retval0];
	} // callseq 41
	ld.global.f32 	%f43, [%rd51+20];
	cvt.f64.f32 	%fd43, %f43;
	st.local.f64 	[%rd2], %fd43;
	{ // callseq 42, 0
	.param .b64 param0;
	st.param.b64 	[param0], %rd33;
	.param .b64 param1;
	st.param.b64 	[param1], %rd11;
	.param .b32 retval0;
	call.uni (retval0), 
	vprintf, 
	(
	param0, 
	param1
	);
	ld.param.b32 	%r125, [retval0];
	} // callseq 42
	ld.global.f32 	%f44, [%rd51+24];
	cvt.f64.f32 	%fd44, %f44;
	st.local.f64 	[%rd2], %fd44;
	{ // callseq 43, 0
	.param .b64 param0;
	st.param.b64 	[param0], %rd33;
	.param .b64 param1;
	st.param.b64 	[param1], %rd11;
	.param .b32 retval0;
	call.uni (retval0), 
	vprintf, 
	(
	param0, 
	param1
	);
	ld.param.b32 	%r127, [retval0];
	} // callseq 43
	ld.global.f32 	%f45, [%rd51+28];
	cvt.f64.f32 	%fd45, %f45;
	st.local.f64 	[%rd2], %fd45;
	{ // callseq 44, 0
	.param .b64 param0;
	st.param.b64 	[param0], %rd33;
	.param .b64 param1;
	st.param.b64 	[param1], %rd11;
	.param .b32 retval0;
	call.uni (retval0), 
	vprintf, 
	(
	param0, 
	param1
	);
	ld.param.b32 	%r129, [retval0];
	} // callseq 44
	add.s32 	%r161, %r161, 16;
	add.s64 	%rd51, %rd51, 64;
	setp.ne.s32 	%p12, %r161, 0;
	@%p12 bra 	$L__BB0_16;
$L__BB0_17:
	setp.eq.s32 	%p13, %r4, 0;
	@%p13 bra 	$L__BB0_26;
	and.b32  	%r14, %r166, 7;
	setp.lt.u32 	%p14, %r4, 8;
	@%p14 bra 	$L__BB0_20;
	mul.wide.u32 	%rd35, %r162, 4;
	add.s64 	%rd36, %rd1, %rd35;
	ld.global.f32 	%f46, [%rd36];
	cvt.f64.f32 	%fd46, %f46;
	st.local.f64 	[%rd2], %fd46;
	mov.u64 	%rd37, $str;
	cvta.global.u64 	%rd38, %rd37;
	add.u64 	%rd39, %SP, 0;
	{ // callseq 45, 0
	.param .b64 param0;
	st.param.b64 	[param0], %rd38;
	.param .b64 param1;
	st.param.b64 	[param1], %rd39;
	.param .b32 retval0;
	call.uni (retval0), 
	vprintf, 
	(
	param0, 
	param1
	);
	ld.param.b32 	%r131, [retval0];
	} // callseq 45
	ld.global.f32 	%f47, [%rd36+4];
	cvt.f64.f32 	%fd47, %f47;
	st.local.f64 	[%rd2], %fd47;
	{ // callseq 46, 0
	.param .b64 param0;
	st.param.b64 	[param0], %rd38;
	.param .b64 param1;
	st.param.b64 	[param1], %rd39;
	.param .b32 retval0;
	call.uni (retval0), 
	vprintf, 
	(
	param0, 
	param1
	);
	ld.param.b32 	%r133, [retval0];
	} // callseq 46
	ld.global.f32 	%f48, [%rd36+8];
	cvt.f64.f32 	%fd48, %f48;
	st.local.f64 	[%rd2], %fd48;
	{ // callseq 47, 0
	.param .b64 param0;
	st.param.b64 	[param0], %rd38;
	.param .b64 param1;
	st.param.b64 	[param1], %rd39;
	.param .b32 retval0;
	call.uni (retval0), 
	vprintf, 
	(
	param0, 
	param1
	);
	ld.param.b32 	%r135, [retval0];
	} // callseq 47
	ld.global.f32 	%f49, [%rd36+12];
	cvt.f64.f32 	%fd49, %f49;
	st.local.f64 	[%rd2], %fd49;
	{ // callseq 48, 0
	.param .b64 param0;
	st.param.b64 	[param0], %rd38;
	.param .b64 param1;
	st.param.b64 	[param1], %rd39;
	.param .b32 retval0;
	call.uni (retval0), 
	vprintf, 
	(
	param0, 
	param1
	);
	ld.param.b32 	%r137, [retval0];
	} // callseq 48
	ld.global.f32 	%f50, [%rd36+16];
	cvt.f64.f32 	%fd50, %f50;
	st.local.f64 	[%rd2], %fd50;
	{ // callseq 49, 0
	.param .b64 param0;
	st.param.b64 	[param0], %rd38;
	.param .b64 param1;
	st.param.b64 	[param1], %rd39;
	.param .b32 retval0;
	call.uni (retval0), 
	vprintf, 
	(
	param0, 
	param1
	);
	ld.param.b32 	%r139, [retval0];
	} // callseq 49
	ld.global.f32 	%f51, [%rd36+20];
	cvt.f64.f32 	%fd51, %f51;
	st.local.f64 	[%rd2], %fd51;
	{ // callseq 50, 0
	.param .b64 param0;
	st.param.b64 	[param0], %rd38;
	.param .b64 param1;
	st.param.b64 	[param1], %rd39;
	.param .b32 retval0;
	call.uni (retval0), 
	vprintf, 
	(
	param0, 
	param1
	);
	ld.param.b32 	%r141, [retval0];
	} // callseq 50
	ld.global.f32 	%f52, [%rd36+24];
	cvt.f64.f32 	%fd52, %f52;
	st.local.f64 	[%rd2], %fd52;
	{ // callseq 51, 0
	.param .b64 param0;
	st.param.b64 	[param0], %rd38;
	.param .b64 param1;
	st.param.b64 	[param1], %rd39;
	.param .b32 retval0;
	call.uni (retval0), 
	vprintf, 
	(
	param0, 
	param1
	);
	ld.param.b32 	%r143, [retval0];
	} // callseq 51
	ld.global.f32 	%f53, [%rd36+28];
	cvt.f64.f32 	%fd53, %f53;
	st.local.f64 	[%rd2], %fd53;
	{ // callseq 52, 0
	.param .b64 param0;
	st.param.b64 	[param0], %rd38;
	.param .b64 param1;
	st.param.b64 	[param1], %rd39;
	.param .b32 retval0;
	call.uni (retval0), 
	vprintf, 
	(
	param0, 
	param1
	);
	ld.param.b32 	%r145, [retval0];
	} // callseq 52
	add.s32 	%r162, %r162, 8;
$L__BB0_20:
	setp.eq.s32 	%p15, %r14, 0;
	@%p15 bra 	$L__BB0_26;
	and.b32  	%r17, %r166, 3;
	setp.lt.u32 	%p16, %r14, 4;
	@%p16 bra 	$L__BB0_23;
	mul.wide.u32 	%rd40, %r162, 4;
	add.s64 	%rd41, %rd1, %rd40;
	ld.global.f32 	%f54, [%rd41];
	cvt.f64.f32 	%fd54, %f54;
	st.local.f64 	[%rd2], %fd54;
	mov.u64 	%rd42, $str;
	cvta.global.u64 	%rd43, %rd42;
	add.u64 	%rd44, %SP, 0;
	{ // callseq 53, 0
	.param .b64 param0;
	st.param.b64 	[param0], %rd43;
	.param .b64 param1;
	st.param.b64 	[param1], %rd44;
	.param .b32 retval0;
	call.uni (retval0), 
	vprintf, 
	(
	param0, 
	param1
	);
	ld.param.b32 	%r147, [retval0];
	} // callseq 53
	ld.global.f32 	%f55, [%rd41+4];
	cvt.f64.f32 	%fd55, %f55;
	st.local.f64 	[%rd2], %fd55;
	{ // callseq 54, 0
	.param .b64 param0;
	st.param.b64 	[param0], %rd43;
	.param .b64 param1;
	st.param.b64 	[param1], %rd44;
	.param .b32 retval0;
	call.uni (retval0), 
	vprintf, 
	(
	param0, 
	param1
	);
	ld.param.b32 	%r149, [retval0];
	} // callseq 54
	ld.global.f32 	%f56, [%rd41+8];
	cvt.f64.f32 	%fd56, %f56;
	st.local.f64 	[%rd2], %fd56;
	{ // callseq 55, 0
	.param .b64 param0;
	st.param.b64 	[param0], %rd43;
	.param .b64 param1;
	st.param.b64 	[param1], %rd44;
	.param .b32 retval0;
	call.uni (retval0), 
	vprintf, 
	(
	param0, 
	param1
	);
	ld.param.b32 	%r151, [retval0];
	} // callseq 55
	ld.global.f32 	%f57, [%rd41+12];
	cvt.f64.f32 	%fd57, %f57;
	st.local.f64 	[%rd2], %fd57;
	{ // callseq 56, 0
	.param .b64 param0;
	st.param.b64 	[param0], %rd43;
	.param .b64 param1;
	st.param.b64 	[param1], %rd44;
	.param .b32 retval0;
	call.uni (retval0), 
	vprintf, 
	(
	param0, 
	param1
	);
	ld.param.b32 	%r153, [retval0];
	} // callseq 56
	add.s32 	%r162, %r162, 4;
$L__BB0_23:
	setp.eq.s32 	%p17, %r17, 0;
	@%p17 bra 	$L__BB0_26;
	mul.wide.u32 	%rd45, %r162, 4;
	add.s64 	%rd52, %rd1, %rd45;
	neg.s32 	%r165, %r17;
	mov.u64 	%rd46, $str;
	add.u64 	%rd48, %SP, 0;
$L__BB0_25:
	.pragma "nounroll";
	ld.global.f32 	%f58, [%rd52];
	cvt.f64.f32 	%fd58, %f58;
	st.local.f64 	[%rd2], %fd58;
	cvta.global.u64 	%rd47, %rd46;
	{ // callseq 57, 0
	.param .b64 param0;
	st.param.b64 	[param0], %rd47;
	.param .b64 param1;
	st.param.b64 	[param1], %rd48;
	.param .b32 retval0;
	call.uni (retval0), 
	vprintf, 
	(
	param0, 
	param1
	);
	ld.param.b32 	%r155, [retval0];
	} // callseq 57
	add.s64 	%rd52, %rd52, 4;
	add.s32 	%r165, %r165, 1;
	setp.eq.s32 	%p18, %r165, 0;
	@%p18 bra 	$L__BB0_26;
	bra.uni 	$L__BB0_25;
$L__BB0_26:
	mov.u64 	%rd49, $str$1;
	cvta.global.u64 	%rd50, %rd49;
	{ // callseq 58, 0
	.param .b64 param0;
	st.param.b64 	[param0], %rd50;
	.param .b64 param1;
	st.param.b64 	[param1], 0;
	.param .b32 retval0;
	call.uni (retval0), 
	vprintf, 
	(
	param0, 
	param1
	);
	ld.param.b32 	%r157, [retval0];
	} // callseq 58
	ret;

}
	// .globl	_Z9qk_matmulPfS_S_iiif
.visible .entry _Z9qk_matmulPfS_S_iiif(
	.param .u64 .ptr .align 1 _Z9qk_matmulPfS_S_iiif_param_0,
	.param .u64 .ptr .align 1 _Z9qk_matmulPfS_S_iiif_param_1,
	.param .u64 .ptr .align 1 _Z9qk_matmulPfS_S_iiif_param_2,
	.param .u32 _Z9qk_matmulPfS_S_iiif_param_3,
	.param .u32 _Z9qk_matmulPfS_S_iiif_param_4,
	.param .u32 _Z9qk_matmulPfS_S_iiif_param_5,
	.param .f32 _Z9qk_matmulPfS_S_iiif_param_6
)
{
	.reg .pred 	%p<13>;
	.reg .b32 	%r<48>;
	.reg .b32 	%f<114>;
	.reg .b64 	%rd<43>;

	ld.param.u64 	%rd11, [_Z9qk_matmulPfS_S_iiif_param_0];
	ld.param.u64 	%rd12, [_Z9qk_matmulPfS_S_iiif_param_1];
	ld.param.u64 	%rd10, [_Z9qk_matmulPfS_S_iiif_param_2];
	ld.param.u32 	%r27, [_Z9qk_matmulPfS_S_iiif_param_3];
	ld.param.u32 	%r25, [_Z9qk_matmulPfS_S_iiif_param_4];
	ld.param.u32 	%r26, [_Z9qk_matmulPfS_S_iiif_param_5];
	ld.param.f32 	%f14, [_Z9qk_matmulPfS_S_iiif_param_6];
	cvta.to.global.u64 	%rd1, %rd12;
	cvta.to.global.u64 	%rd2, %rd11;
	mov.u32 	%r28, %ctaid.y;
	mov.u32 	%r29, %ntid.y;
	mov.u32 	%r30, %tid.y;
	mad.lo.s32 	%r1, %r28, %r29, %r30;
	mov.u32 	%r31, %ctaid.x;
	mov.u32 	%r32, %ntid.x;
	mov.u32 	%r33, %tid.x;
	mad.lo.s32 	%r2, %r31, %r32, %r33;
	setp.ge.s32 	%p1, %r1, %r27;
	setp.ge.s32 	%p2, %r2, %r25;
	or.pred  	%p3, %p1, %p2;
	@%p3 bra 	$L__BB1_15;
	setp.lt.s32 	%p4, %r26, 1;
	mov.f32 	%f113, 0f00000000;
	@%p4 bra 	$L__BB1_14;
	mul.lo.s32 	%r3, %r26, %r1;
	mul.lo.s32 	%r4, %r25, %r2;
	and.b32  	%r5, %r26, 15;
	setp.lt.u32 	%p5, %r26, 16;
	mov.f32 	%f113, 0f00000000;
	mov.b32 	%r44, 0;
	@%p5 bra 	$L__BB1_5;
	and.b32  	%r44, %r26, 2147483632;
	neg.s32 	%r42, %r44;
	mul.wide.u32 	%rd13, %r3, 4;
	add.s64 	%rd14, %rd13, %rd2;
	add.s64 	%rd41, %rd14, 32;
	add.s64 	%rd4, %rd1, 32;
	mov.f32 	%f113, 0f00000000;
	mov.u32 	%r41, %r4;
$L__BB1_4:
	.pragma "nounroll";
	mul.wide.s32 	%rd15, %r41, 4;
	add.s64 	%rd16, %rd4, %rd15;
	ld.global.f32 	%f19, [%rd41+-32];
	ld.global.f32 	%f20, [%rd16+-32];
	fma.rn.f32 	%f21, %f19, %f20, %f113;
	ld.global.f32 	%f22, [%rd41+-28];
	ld.global.f32 	%f23, [%rd16+-28];
	fma.rn.f32 	%f24, %f22, %f23, %f21;
	ld.global.f32 	%f25, [%rd41+-24];
	ld.global.f32 	%f26, [%rd16+-24];
	fma.rn.f32 	%f27, %f25, %f26, %f24;
	ld.global.f32 	%f28, [%rd41+-20];
	ld.global.f32 	%f29, [%rd16+-20];
	fma.rn.f32 	%f30, %f28, %f29, %f27;
	ld.global.f32 	%f31, [%rd41+-16];
	ld.global.f32 	%f32, [%rd16+-16];
	fma.rn.f32 	%f33, %f31, %f32, %f30;
	ld.global.f32 	%f34, [%rd41+-12];
	ld.global.f32 	%f35, [%rd16+-12];
	fma.rn.f32 	%f36, %f34, %f35, %f33;
	ld.global.f32 	%f37, [%rd41+-8];
	ld.global.f32 	%f38, [%rd16+-8];
	fma.rn.f32 	%f39, %f37, %f38, %f36;
	ld.global.f32 	%f40, [%rd41+-4];
	ld.global.f32 	%f41, [%rd16+-4];
	fma.rn.f32 	%f42, %f40, %f41, %f39;
	ld.global.f32 	%f43, [%rd41];
	ld.global.f32 	%f44, [%rd16];
	fma.rn.f32 	%f45, %f43, %f44, %f42;
	ld.global.f32 	%f46, [%rd41+4];
	ld.global.f32 	%f47, [%rd16+4];
	fma.rn.f32 	%f48, %f46, %f47, %f45;
	ld.global.f32 	%f49, [%rd41+8];
	ld.global.f32 	%f50, [%rd16+8];
	fma.rn.f32 	%f51, %f49, %f50, %f48;
	ld.global.f32 	%f52, [%rd41+12];
	ld.global.f32 	%f53, [%rd16+12];
	fma.rn.f32 	%f54, %f52, %f53, %f51;
	ld.global.f32 	%f55, [%rd41+16];
	ld.global.f32 	%f56, [%rd16+16];
	fma.rn.f32 	%f57, %f55, %f56, %f54;
	ld.global.f32 	%f58, [%rd41+20];
	ld.global.f32 	%f59, [%rd16+20];
	fma.rn.f32 	%f60, %f58, %f59, %f57;
	ld.global.f32 	%f61, [%rd41+24];
	ld.global.f32 	%f62, [%rd16+24];
	fma.rn.f32 	%f63, %f61, %f62, %f60;
	ld.global.f32 	%f64, [%rd41+28];
	ld.global.f32 	%f65, [%rd16+28];
	fma.rn.f32 	%f113, %f64, %f65, %f63;
	add.s32 	%r42, %r42, 16;
	add.s64 	%rd41, %rd41, 64;
	add.s32 	%r41, %r41, 16;
	setp.ne.s32 	%p6, %r42, 0;
	@%p6 bra 	$L__BB1_4;
$L__BB1_5:
	setp.eq.s32 	%p7, %r5, 0;
	@%p7 bra 	$L__BB1_14;
	and.b32  	%r13, %r26, 7;
	setp.lt.u32 	%p8, %r5, 8;
	@%p8 bra 	$L__BB1_8;
	add.s32 	%r35, %r44, %r3;
	mul.wide.u32 	%rd17, %r35, 4;
	add.s64 	%rd18, %rd2, %rd17;
	ld.global.f32 	%f67, [%rd18];
	add.s32 	%r36, %r44, %r4;
	mul.wide.s32 	%rd19, %r36, 4;
	add.s64 	%rd20, %rd1, %rd19;
	ld.global.f32 	%f68, [%rd20];
	fma.rn.f32 	%f69, %f67, %f68, %f113;
	cvt.u64.u32 	%rd21, %r3;
	cvt.u64.u32 	%rd22, %r44;
	add.s64 	%rd23, %rd22, %rd21;
	shl.b64 	%rd24, %rd23, 2;
	add.s64 	%rd25, %rd2, %rd24;
	ld.global.f32 	%f70, [%rd25+4];
	ld.global.f32 	%f71, [%rd20+4];
	fma.rn.f32 	%f72, %f70, %f71, %f69;
	ld.global.f32 	%f73, [%rd25+8];
	ld.global.f32 	%f74, [%rd20+8];
	fma.rn.f32 	%f75, %f73, %f74, %f72;
	ld.global.f32 	%f76, [%rd25+12];
	ld.global.f32 	%f77, [%rd20+12];
	fma.rn.f32 	%f78, %f76, %f77, %f75;
	ld.global.f32 	%f79, [%rd25+16];
	ld.global.f32 	%f80, [%rd20+16];
	fma.rn.f32 	%f81, %f79, %f80, %f78;
	ld.global.f32 	%f82, [%rd25+20];
	ld.global.f32 	%f83, [%rd20+20];
	fma.rn.f32 	%f84, %f82, %f83, %f81;
	ld.global.f32 	%f85, [%rd25+24];
	ld.global.f32 	%f86, [%rd20+24];
	fma.rn.f32 	%f87, %f85, %f86, %f84;
	ld.global.f32 	%f88, [%rd25+28];
	ld.global.f32 	%f89, [%rd20+28];
	fma.rn.f32 	%f113, %f88, %f89, %f87;
	add.s32 	%r44, %r44, 8;
$L__BB1_8:
	setp.eq.s32 	%p9, %r13, 0;
	@%p9 bra 	$L__BB1_14;
	and.b32  	%r16, %r26, 3;
	setp.lt.u32 	%p10, %r13, 4;
	@%p10 bra 	$L__BB1_11;
	add.s32 	%r37, %r44, %r3;
	mul.wide.u32 	%rd26, %r37, 4;
	add.s64 	%rd27, %rd2, %rd26;
	ld.global.f32 	%f91, [%rd27];
	add.s32 	%r38, %r44, %r4;
	mul.wide.s32 	%rd28, %r38, 4;
	add.s64 	%rd29, %rd1, %rd28;
	ld.global.f32 	%f92, [%rd29];
	fma.rn.f32 	%f93, %f91, %f92, %f113;
	cvt.u64.u32 	%rd30, %r3;
	cvt.u64.u32 	%rd31, %r44;
	add.s64 	%rd32, %rd31, %rd30;
	shl.b64 	%rd33, %rd32, 2;
	add.s64 	%rd34, %rd2, %rd33;
	ld.global.f32 	%f94, [%rd34+4];
	ld.global.f32 	%f95, [%rd29+4];
	fma.rn.f32 	%f96, %f94, %f95, %f93;
	ld.global.f32 	%f97, [%rd34+8];
	ld.global.f32 	%f98, [%rd29+8];
	fma.rn.f32 	%f99, %f97, %f98, %f96;
	ld.global.f32 	%f100, [%rd34+12];
	ld.global.f32 	%f101, [%rd29+12];
	fma.rn.f32 	%f113, %f100, %f101, %f99;
	add.s32 	%r44, %r44, 4;
$L__BB1_11:
	setp.eq.s32 	%p11, %r16, 0;
	@%p11 bra 	$L__BB1_14;
	add.s32 	%r47, %r44, %r4;
	add.s32 	%r39, %r44, %r3;
	mul.wide.u32 	%rd35, %r39, 4;
	add.s64 	%rd42, %rd2, %rd35;
	neg.s32 	%r46, %r16;
$L__BB1_13:
	.pragma "nounroll";
	mul.wide.s32 	%rd36, %r47, 4;
	add.s64 	%rd37, %rd1, %rd36;
	ld.global.f32 	%f102, [%rd42];
	ld.global.f32 	%f103, [%rd37];
	fma.rn.f32 	%f113, %f102, %f103, %f113;
	add.s32 	%r47, %r47, 1;
	add.s64 	%rd42, %rd42, 4;
	add.s32 	%r46, %r46, 1;
	setp.ne.s32 	%p12, %r46, 0;
	@%p12 bra 	$L__BB1_13;
$L__BB1_14:
	mul.f32 	%f104, %f14, %f113;
	mad.lo.s32 	%r40, %r25, %r1, %r2;
	cvta.to.global.u64 	%rd38, %rd10;
	mul.wide.s32 	%rd39, %r40, 4;
	add.s64 	%rd40, %rd38, %rd39;
	st.global.f32 	[%rd40], %f104;
$L__BB1_15:
	ret;

}
	// .globl	_Z14attnval_matmulPfS_S_iiif
.visible .entry _Z14attnval_matmulPfS_S_iiif(
	.param .u64 .ptr .align 1 _Z14attnval_matmulPfS_S_iiif_param_0,
	.param .u64 .ptr .align 1 _Z14attnval_matmulPfS_S_iiif_param_1,
	.param .u64 .ptr .align 1 _Z14attnval_matmulPfS_S_iiif_param_2,
	.param .u32 _Z14attnval_matmulPfS_S_iiif_param_3,
	.param .u32 _Z14attnval_matmulPfS_S_iiif_param_4,
	.param .u32 _Z14attnval_matmulPfS_S_iiif_param_5,
	.param .f32 _Z14attnval_matmulPfS_S_iiif_param_6
)
{
	.reg .pred 	%p<13>;
	.reg .b32 	%r<41>;
	.reg .b32 	%f<68>;
	.reg .b64 	%rd<53>;

	ld.param.u64 	%rd7, [_Z14attnval_matmulPfS_S_iiif_param_0];
	ld.param.u64 	%rd8, [_Z14attnval_matmulPfS_S_iiif_param_1];
	ld.param.u64 	%rd6, [_Z14attnval_matmulPfS_S_iiif_param_2];
	ld.param.u32 	%r20, [_Z14attnval_matmulPfS_S_iiif_param_3];
	ld.param.u32 	%r18, [_Z14attnval_matmulPfS_S_iiif_param_4];
	ld.param.u32 	%r19, [_Z14attnval_matmulPfS_S_iiif_param_5];
	cvta.to.global.u64 	%rd1, %rd8;
	cvta.to.global.u64 	%rd2, %rd7;
	mov.u32 	%r21, %ctaid.y;
	mov.u32 	%r22, %ntid.y;
	mov.u32 	%r23, %tid.y;
	mad.lo.s32 	%r1, %r21, %r22, %r23;
	mov.u32 	%r24, %ctaid.x;
	mov.u32 	%r25, %ntid.x;
	mov.u32 	%r26, %tid.x;
	mad.lo.s32 	%r2, %r24, %r25, %r26;
	setp.ge.s32 	%p1, %r1, %r20;
	setp.ge.s32 	%p2, %r2, %r18;
	or.pred  	%p3, %p1, %p2;
	@%p3 bra 	$L__BB2_14;
	setp.lt.s32 	%p4, %r19, 1;
	mov.f32 	%f67, 0f00000000;
	@%p4 bra 	$L__BB2_13;
	mul.lo.s32 	%r3, %r19, %r1;
	and.b32  	%r4, %r19, 7;
	setp.lt.u32 	%p5, %r19, 8;
	mov.f32 	%f67, 0f00000000;
	mov.b32 	%r39, 0;
	@%p5 bra 	$L__BB2_5;
	and.b32  	%r39, %r19, 2147483640;
	neg.s32 	%r37, %r39;
	shl.b32 	%r7, %r18, 3;
	mul.wide.u32 	%rd9, %r3, 4;
	add.s64 	%rd10, %rd9, %rd2;
	add.s64 	%rd52, %rd10, 16;
	mov.f32 	%f67, 0f00000000;
	mul.wide.s32 	%rd13, %r18, 4;
	mov.u32 	%r36, %r2;
$L__BB2_4:
	.pragma "nounroll";
	ld.global.f32 	%f17, [%rd52+-16];
	mul.wide.s32 	%rd11, %r36, 4;
	add.s64 	%rd12, %rd1, %rd11;
	ld.global.f32 	%f18, [%rd12];
	fma.rn.f32 	%f19, %f17, %f18, %f67;
	ld.global.f32 	%f20, [%rd52+-12];
	add.s64 	%rd14, %rd12, %rd13;
	ld.global.f32 	%f21, [%rd14];
	fma.rn.f32 	%f22, %f20, %f21, %f19;
	ld.global.f32 	%f23, [%rd52+-8];
	add.s64 	%rd15, %rd14, %rd13;
	ld.global.f32 	%f24, [%rd15];
	fma.rn.f32 	%f25, %f23, %f24, %f22;
	ld.global.f32 	%f26, [%rd52+-4];
	add.s64 	%rd16, %rd15, %rd13;
	ld.global.f32 	%f27, [%rd16];
	fma.rn.f32 	%f28, %f26, %f27, %f25;
	ld.global.f32 	%f29, [%rd52];
	add.s64 	%rd17, %rd16, %rd13;
	ld.global.f32 	%f30, [%rd17];
	fma.rn.f32 	%f31, %f29, %f30, %f28;
	ld.global.f32 	%f32, [%rd52+4];
	add.s64 	%rd18, %rd17, %rd13;
	ld.global.f32 	%f33, [%rd18];
	fma.rn.f32 	%f34, %f32, %f33, %f31;
	ld.global.f32 	%f35, [%rd52+8];
	add.s64 	%rd19, %rd18, %rd13;
	ld.global.f32 	%f36, [%rd19];
	fma.rn.f32 	%f37, %f35, %f36, %f34;
	ld.global.f32 	%f38, [%rd52+12];
	add.s64 	%rd20, %rd19, %rd13;
	ld.global.f32 	%f39, [%rd20];
	fma.rn.f32 	%f67, %f38, %f39, %f37;
	add.s32 	%r37, %r37, 8;
	add.s32 	%r36, %r36, %r7;
	add.s64 	%rd52, %rd52, 32;
	setp.ne.s32 	%p6, %r37, 0;
	@%p6 bra 	$L__BB2_4;
$L__BB2_5:
	setp.eq.s32 	%p7, %r4, 0;
	@%p7 bra 	$L__BB2_13;
	and.b32  	%r13, %r19, 3;
	setp.lt.u32 	%p8, %r4, 4;
	@%p8 bra 	$L__BB2_8;
	add.s32 	%r28, %r39, %r3;
	mul.wide.u32 	%rd21, %r28, 4;
	add.s64 	%rd22, %rd2, %rd21;
	ld.global.f32 	%f41, [%rd22];
	mad.lo.s32 	%r29, %r39, %r18, %r2;
	mul.wide.s32 	%rd23, %r29, 4;
	add.s64 	%rd24, %rd1, %rd23;
	ld.global.f32 	%f42, [%rd24];
	fma.rn.f32 	%f43, %f41, %f42, %f67;
	cvt.u64.u32 	%rd25, %r3;
	cvt.u64.u32 	%rd26, %r39;
	add.s64 	%rd27, %rd26, %rd25;
	shl.b64 	%rd28, %rd27, 2;
	add.s64 	%rd29, %rd2, %rd28;
	ld.global.f32 	%f44, [%rd29+4];
	mul.wide.s32 	%rd30, %r18, 4;
	add.s64 	%rd31, %rd24, %rd30;
	ld.global.f32 	%f45, [%rd31];
	fma.rn.f32 	%f46, %f44, %f45, %f43;
	ld.global.f32 	%f47, [%rd29+8];
	add.s64 	%rd32, %rd31, %rd30;
	ld.global.f32 	%f48, [%rd32];
	fma.rn.f32 	%f49, %f47, %f48, %f46;
	ld.global.f32 	%f50, [%rd29+12];
	add.s64 	%rd33, %rd32, %rd30;
	ld.global.f32 	%f51, [%rd33];
	fma.rn.f32 	%f67, %f50, %f51, %f49;
	add.s32 	%r39, %r39, 4;
$L__BB2_8:
	setp.eq.s32 	%p9, %r13, 0;
	@%p9 bra 	$L__BB2_13;
	setp.eq.s32 	%p10, %r13, 1;
	@%p10 bra 	$L__BB2_11;
	add.s32 	%r30, %r39, %r3;
	mul.wide.u32 	%rd34, %r30, 4;
	add.s64 	%rd35, %rd2, %rd34;
	ld.global.f32 	%f53, [%rd35];
	mad.lo.s32 	%r31, %r39, %r18, %r2;
	mul.wide.s32 	%rd36, %r31, 4;
	add.s64 	%rd37, %rd1, %rd36;
	ld.global.f32 	%f54, [%rd37];
	fma.rn.f32 	%f55, %f53, %f54, %f67;
	cvt.u64.u32 	%rd38, %r3;
	cvt.u64.u32 	%rd39, %r39;
	add.s64 	%rd40, %rd39, %rd38;
	shl.b64 	%rd41, %rd40, 2;
	add.s64 	%rd42, %rd2, %rd41;
	ld.global.f32 	%f56, [%rd42+4];
	mul.wide.s32 	%rd43, %r18, 4;
	add.s64 	%rd44, %rd37, %rd43;
	ld.global.f32 	%f57, [%rd44];
	fma.rn.f32 	%f67, %f56, %f57, %f55;
	add.s32 	%r39, %r39, 2;
$L__BB2_11:
	and.b32  	%r32, %r19, 1;
	setp.eq.b32 	%p11, %r32, 1;
	not.pred 	%p12, %p11;
	@%p12 bra 	$L__BB2_13;
	add.s32 	%r33, %r39, %r3;
	mul.wide.u32 	%rd45, %r33, 4;
	add.s64 	%rd46, %rd2, %rd45;
	ld.global.f32 	%f58, [%rd46];
	mad.lo.s32 	%r34, %r39, %r18, %r2;
	mul.wide.s32 	%rd47, %r34, 4;
	add.s64 	%rd48, %rd1, %rd47;
	ld.global.f32 	%f59, [%rd48];
	fma.rn.f32 	%f67, %f58, %f59, %f67;
$L__BB2_13:
	mad.lo.s32 	%r35, %r18, %r1, %r2;
	cvta.to.global.u64 	%rd49, %rd6;
	mul.wide.s32 	%rd50, %r35, 4;
	add.s64 	%rd51, %rd49, %rd50;
	st.global.f32 	[%rd51], %f67;
$L__BB2_14:
	ret;

}
	// .globl	_Z10qkv_matmulPfS_S_iiif
.visible .entry _Z10qkv_matmulPfS_S_iiif(
	.param .u64 .ptr .align 1 _Z10qkv_matmulPfS_S_iiif_param_0,
	.param .u64 .ptr .align 1 _Z10qkv_matmulPfS_S_iiif_param_1,
	.param .u64 .ptr .align 1 _Z10qkv_matmulPfS_S_iiif_param_2,
	.param .u32 _Z10qkv_matmulPfS_S_iiif_param_3,
	.param .u32 _Z10qkv_matmulPfS_S_iiif_param_4,
	.param .u32 _Z10qkv_matmulPfS_S_iiif_param_5,
	.param .f32 _Z10qkv_matmulPfS_S_iiif_param_6
)
{
	.reg .pred 	%p<13>;
	.reg .b32 	%r<48>;
	.reg .b32 	%f<114>;
	.reg .b64 	%rd<43>;

	ld.param.u64 	%rd11, [_Z10qkv_matmulPfS_S_iiif_param_0];
	ld.param.u64 	%rd12, [_Z10qkv_matmulPfS_S_iiif_param_1];
	ld.param.u64 	%rd10, [_Z10qkv_matmulPfS_S_iiif_param_2];
	ld.param.u32 	%r27, [_Z10qkv_matmulPfS_S_iiif_param_3];
	ld.param.u32 	%r25, [_Z10qkv_matmulPfS_S_iiif_param_4];
	ld.param.u32 	%r26, [_Z10qkv_matmulPfS_S_iiif_param_5];
	ld.param.f32 	%f14, [_Z10qkv_matmulPfS_S_iiif_param_6];
	cvta.to.global.u64 	%rd1, %rd12;
	cvta.to.global.u64 	%rd2, %rd11;
	mov.u32 	%r28, %ctaid.y;
	mov.u32 	%r29, %ntid.y;
	mov.u32 	%r30, %tid.y;
	mad.lo.s32 	%r1, %r28, %r29, %r30;
	mov.u32 	%r31, %ctaid.x;
	mov.u32 	%r32, %ntid.x;
	mov.u32 	%r33, %tid.x;
	mad.lo.s32 	%r2, %r31, %r32, %r33;
	setp.ge.s32 	%p1, %r1, %r27;
	setp.ge.s32 	%p2, %r2, %r25;
	or.pred  	%p3, %p1, %p2;
	@%p3 bra 	$L__BB3_15;
	setp.lt.s32 	%p4, %r26, 1;
	mov.f32 	%f113, 0f00000000;
	@%p4 bra 	$L__BB3_14;
	mul.lo.s32 	%r3, %r26, %r1;
	mul.lo.s32 	%r4, %r26, %r2;
	and.b32  	%r5, %r26, 15;
	setp.lt.u32 	%p5, %r26, 16;
	mov.f32 	%f113, 0f00000000;
	mov.b32 	%r44, 0;
	@%p5 bra 	$L__BB3_5;
	and.b32  	%r44, %r26, 2147483632;
	neg.s32 	%r42, %r44;
	mul.wide.u32 	%rd13, %r3, 4;
	add.s64 	%rd14, %rd13, %rd2;
	add.s64 	%rd41, %rd14, 32;
	add.s64 	%rd4, %rd1, 32;
	mov.f32 	%f113, 0f00000000;
	mov.u32 	%r41, %r4;
$L__BB3_4:
	.pragma "nounroll";
	mul.wide.s32 	%rd15, %r41, 4;
	add.s64 	%rd16, %rd4, %rd15;
	ld.global.f32 	%f19, [%rd41+-32];
	ld.global.f32 	%f20, [%rd16+-32];
	fma.rn.f32 	%f21, %f19, %f20, %f113;
	ld.global.f32 	%f22, [%rd41+-28];
	ld.global.f32 	%f23, [%rd16+-28];
	fma.rn.f32 	%f24, %f22, %f23, %f21;
	ld.global.f32 	%f25, [%rd41+-24];
	ld.global.f32 	%f26, [%rd16+-24];
	fma.rn.f32 	%f27, %f25, %f26, %f24;
	ld.global.f32 	%f28, [%rd41+-20];
	ld.global.f32 	%f29, [%rd16+-20];
	fma.rn.f32 	%f30, %f28, %f29, %f27;
	ld.global.f32 	%f31, [%rd41+-16];
	ld.global.f32 	%f32, [%rd16+-16];
	fma.rn.f32 	%f33, %f31, %f32, %f30;
	ld.global.f32 	%f34, [%rd41+-12];
	ld.global.f32 	%f35, [%rd16+-12];
	fma.rn.f32 	%f36, %f34, %f35, %f33;
	ld.global.f32 	%f37, [%rd41+-8];
	ld.global.f32 	%f38, [%rd16+-8];
	fma.rn.f32 	%f39, %f37, %f38, %f36;
	ld.global.f32 	%f40, [%rd41+-4];
	ld.global.f32 	%f41, [%rd16+-4];
	fma.rn.f32 	%f42, %f40, %f41, %f39;
	ld.global.f32 	%f43, [%rd41];
	ld.global.f32 	%f44, [%rd16];
	fma.rn.f32 	%f45, %f43, %f44, %f42;
	ld.global.f32 	%f46, [%rd41+4];
	ld.global.f32 	%f47, [%rd16+4];
	fma.rn.f32 	%f48, %f46, %f47, %f45;
	ld.global.f32 	%f49, [%rd41+8];
	ld.global.f32 	%f50, [%rd16+8];
	fma.rn.f32 	%f51, %f49, %f50, %f48;
	ld.global.f32 	%f52, [%rd41+12];
	ld.global.f32 	%f53, [%rd16+12];
	fma.rn.f32 	%f54, %f52, %f53, %f51;
	ld.global.f32 	%f55, [%rd41+16];
	ld.global.f32 	%f56, [%rd16+16];
	fma.rn.f32 	%f57, %f55, %f56, %f54;
	ld.global.f32 	%f58, [%rd41+20];
	ld.global.f32 	%f59, [%rd16+20];
	fma.rn.f32 	%f60, %f58, %f59, %f57;
	ld.global.f32 	%f61, [%rd41+24];
	ld.global.f32 	%f62, [%rd16+24];
	fma.rn.f32 	%f63, %f61, %f62, %f60;
	ld.global.f32 	%f64, [%rd41+28];
	ld.global.f32 	%f65, [%rd16+28];
	fma.rn.f32 	%f113, %f64, %f65, %f63;
	add.s32 	%r42, %r42, 16;
	add.s64 	%rd41, %rd41, 64;
	add.s32 	%r41, %r41, 16;
	setp.ne.s32 	%p6, %r42, 0;
	@%p6 bra 	$L__BB3_4;
$L__BB3_5:
	setp.eq.s32 	%p7, %r5, 0;
	@%p7 bra 	$L__BB3_14;
	and.b32  	%r13, %r26, 7;
	setp.lt.u32 	%p8, %r5, 8;
	@%p8 bra 	$L__BB3_8;
	add.s32 	%r35, %r44, %r3;
	mul.wide.u32 	%rd17, %r35, 4;
	add.s64 	%rd18, %rd2, %rd17;
	ld.global.f32 	%f67, [%rd18];
	add.s32 	%r36, %r44, %r4;
	mul.wide.s32 	%rd19, %r36, 4;
	add.s64 	%rd20, %rd1, %rd19;
	ld.global.f32 	%f68, [%rd20];
	fma.rn.f32 	%f69, %f67, %f68, %f113;
	cvt.u64.u32 	%rd21, %r3;
	cvt.u64.u32 	%rd22, %r44;
	add.s64 	%rd23, %rd22, %rd21;
	shl.b64 	%rd24, %rd23, 2;
	add.s64 	%rd25, %rd2, %rd24;
	ld.global.f32 	%f70, [%rd25+4];
	ld.global.f32 	%f71, [%rd20+4];
	fma.rn.f32 	%f72, %f70, %f71, %f69;
	ld.global.f32 	%f73, [%rd25+8];
	ld.global.f32 	%f74, [%rd20+8];
	fma.rn.f32 	%f75, %f73, %f74, %f72;
	ld.global.f32 	%f76, [%rd25+12];
	ld.global.f32 	%f77, [%rd20+12];
	fma.rn.f32 	%f78, %f76, %f77, %f75;
	ld.global.f32 	%f79, [%rd25+16];
	ld.global.f32 	%f80, [%rd20+16];
	fma.rn.f32 	%f81, %f79, %f80, %f78;
	ld.global.f32 	%f82, [%rd25+20];
	ld.global.f32 	%f83, [%rd20+20];
	fma.rn.f32 	%f84, %f82, %f83, %f81;
	ld.global.f32 	%f85, [%rd25+24];
	ld.global.f32 	%f86, [%rd20+24];
	fma.rn.f32 	%f87, %f85, %f86, %f84;
	ld.global.f32 	%f88, [%rd25+28];
	ld.global.f32 	%f89, [%rd20+28];
	fma.rn.f32 	%f113, %f88, %f89, %f87;
	add.s32 	%r44, %r44, 8;
$L__BB3_8:
	setp.eq.s32 	%p9, %r13, 0;
	@%p9 bra 	$L__BB3_14;
	and.b32  	%r16, %r26, 3;
	setp.lt.u32 	%p10, %r13, 4;
	@%p10 bra 	$L__BB3_11;
	add.s32 	%r37, %r44, %r3;
	mul.wide.u32 	%rd26, %r37, 4;
	add.s64 	%rd27, %rd2, %rd26;
	ld.global.f32 	%f91, [%rd27];
	add.s32 	%r38, %r44, %r4;
	mul.wide.s32 	%rd28, %r38, 4;
	add.s64 	%rd29, %rd1, %rd28;
	ld.global.f32 	%f92, [%rd29];
	fma.rn.f32 	%f93, %f91, %f92, %f113;
	cvt.u64.u32 	%rd30, %r3;
	cvt.u64.u32 	%rd31, %r44;
	add.s64 	%rd32, %rd31, %rd30;
	shl.b64 	%rd33, %rd32, 2;
	add.s64 	%rd34, %rd2, %rd33;
	ld.global.f32 	%f94, [%rd34+4];
	ld.global.f32 	%f95, [%rd29+4];
	fma.rn.f32 	%f96, %f94, %f95, %f93;
	ld.global.f32 	%f97, [%rd34+8];
	ld.global.f32 	%f98, [%rd29+8];
	fma.rn.f32 	%f99, %f97, %f98, %f96;
	ld.global.f32 	%f100, [%rd34+12];
	ld.global.f32 	%f101, [%rd29+12];
	fma.rn.f32 	%f113, %f100, %f101, %f99;
	add.s32 	%r44, %r44, 4;
$L__BB3_11:
	setp.eq.s32 	%p11, %r16, 0;
	@%p11 bra 	$L__BB3_14;
	add.s32 	%r47, %r44, %r4;
	add.s32 	%r39, %r44, %r3;
	mul.wide.u32 	%rd35, %r39, 4;
	add.s64 	%rd42, %rd2, %rd35;
	neg.s32 	%r46, %r16;
$L__BB3_13:
	.pragma "nounroll";
	mul.wide.s32 	%rd36, %r47, 4;
	add.s64 	%rd37, %rd1, %rd36;
	ld.global.f32 	%f102, [%rd42];
	ld.global.f32 	%f103, [%rd37];
	fma.rn.f32 	%f113, %f102, %f103, %f113;
	add.s32 	%r47, %r47, 1;
	add.s64 	%rd42, %rd42, 4;
	add.s32 	%r46, %r46, 1;
	setp.ne.s32 	%p12, %r46, 0;
	@%p12 bra 	$L__BB3_13;
$L__BB3_14:
	mul.f32 	%f104, %f14, %f113;
	mad.lo.s32 	%r40, %r25, %r1, %r2;
	cvta.to.global.u64 	%rd38, %rd10;
	mul.wide.s32 	%rd39, %r40, 4;
	add.s64 	%rd40, %rd38, %rd39;
	st.global.f32 	[%rd40], %f104;
$L__BB3_15:
	ret;

}
	// .globl	_Z8out_projPfS_S_S_iiif
.visible .entry _Z8out_projPfS_S_S_iiif(
	.param .u64 .ptr .align 1 _Z8out_projPfS_S_S_iiif_param_0,
	.param .u64 .ptr .align 1 _Z8out_projPfS_S_S_iiif_param_1,
	.param .u64 .ptr .align 1 _Z8out_projPfS_S_S_iiif_param_2,
	.param .u64 .ptr .align 1 _Z8out_projPfS_S_S_iiif_param_3,
	.param .u32 _Z8out_projPfS_S_S_iiif_param_4,
	.param .u32 _Z8out_projPfS_S_S_iiif_param_5,
	.param .u32 _Z8out_projPfS_S_S_iiif_param_6,
	.param .f32 _Z8out_projPfS_S_S_iiif_param_7
)
{
	.reg .pred 	%p<13>;
	.reg .b32 	%r<48>;
	.reg .b32 	%f<114>;
	.reg .b64 	%rd<47>;

	ld.param.u64 	%rd12, [_Z8out_projPfS_S_S_iiif_param_0];
	ld.param.u64 	%rd13, [_Z8out_projPfS_S_S_iiif_param_1];
	ld.param.u64 	%rd10, [_Z8out_projPfS_S_S_iiif_param_2];
	ld.param.u64 	%rd11, [_Z8out_projPfS_S_S_iiif_param_3];
	ld.param.u32 	%r27, [_Z8out_projPfS_S_S_iiif_param_4];
	ld.param.u32 	%r25, [_Z8out_projPfS_S_S_iiif_param_5];
	ld.param.u32 	%r26, [_Z8out_projPfS_S_S_iiif_param_6];
	cvta.to.global.u64 	%rd1, %rd13;
	cvta.to.global.u64 	%rd2, %rd12;
	mov.u32 	%r28, %ctaid.y;
	mov.u32 	%r29, %ntid.y;
	mov.u32 	%r30, %tid.y;
	mad.lo.s32 	%r1, %r28, %r29, %r30;
	mov.u32 	%r31, %ctaid.x;
	mov.u32 	%r32, %ntid.x;
	mov.u32 	%r33, %tid.x;
	mad.lo.s32 	%r2, %r31, %r32, %r33;
	setp.ge.s32 	%p1, %r1, %r27;
	setp.ge.s32 	%p2, %r2, %r25;
	or.pred  	%p3, %p1, %p2;
	@%p3 bra 	$L__BB4_15;
	setp.lt.s32 	%p4, %r26, 1;
	mov.f32 	%f113, 0f00000000;
	@%p4 bra 	$L__BB4_14;
	mul.lo.s32 	%r3, %r26, %r1;
	mul.lo.s32 	%r4, %r26, %r2;
	and.b32  	%r5, %r26, 15;
	setp.lt.u32 	%p5, %r26, 16;
	mov.f32 	%f113, 0f00000000;
	mov.b32 	%r44, 0;
	@%p5 bra 	$L__BB4_5;
	and.b32  	%r44, %r26, 2147483632;
	neg.s32 	%r42, %r44;
	mul.wide.u32 	%rd14, %r3, 4;
	add.s64 	%rd15, %rd14, %rd2;
	add.s64 	%rd45, %rd15, 32;
	add.s64 	%rd4, %rd1, 32;
	mov.f32 	%f113, 0f00000000;
	mov.u32 	%r41, %r4;
$L__BB4_4:
	.pragma "nounroll";
	mul.wide.s32 	%rd16, %r41, 4;
	add.s64 	%rd17, %rd4, %rd16;
	ld.global.f32 	%f18, [%rd45+-32];
	ld.global.f32 	%f19, [%rd17+-32];
	fma.rn.f32 	%f20, %f18, %f19, %f113;
	ld.global.f32 	%f21, [%rd45+-28];
	ld.global.f32 	%f22, [%rd17+-28];
	fma.rn.f32 	%f23, %f21, %f22, %f20;
	ld.global.f32 	%f24, [%rd45+-24];
	ld.global.f32 	%f25, [%rd17+-24];
	fma.rn.f32 	%f26, %f24, %f25, %f23;
	ld.global.f32 	%f27, [%rd45+-20];
	ld.global.f32 	%f28, [%rd17+-20];
	fma.rn.f32 	%f29, %f27, %f28, %f26;
	ld.global.f32 	%f30, [%rd45+-16];
	ld.global.f32 	%f31, [%rd17+-16];
	fma.rn.f32 	%f32, %f30, %f31, %f29;
	ld.global.f32 	%f33, [%rd45+-12];
	ld.global.f32 	%f34, [%rd17+-12];
	fma.rn.f32 	%f35, %f33, %f34, %f32;
	ld.global.f32 	%f36, [%rd45+-8];
	ld.global.f32 	%f37, [%rd17+-8];
	fma.rn.f32 	%f38, %f36, %f37, %f35;
	ld.global.f32 	%f39, [%rd45+-4];
	ld.global.f32 	%f40, [%rd17+-4];
	fma.rn.f32 	%f41, %f39, %f40, %f38;
	ld.global.f32 	%f42, [%rd45];
	ld.global.f32 	%f43, [%rd17];
	fma.rn.f32 	%f44, %f42, %f43, %f41;
	ld.global.f32 	%f45, [%rd45+4];
	ld.global.f32 	%f46, [%rd17+4];
	fma.rn.f32 	%f47, %f45, %f46, %f44;
	ld.global.f32 	%f48, [%rd45+8];
	ld.global.f32 	%f49, [%rd17+8];
	fma.rn.f32 	%f50, %f48, %f49, %f47;
	ld.global.f32 	%f51, [%rd45+12];
	ld.global.f32 	%f52, [%rd17+12];
	fma.rn.f32 	%f53, %f51, %f52, %f50;
	ld.global.f32 	%f54, [%rd45+16];
	ld.global.f32 	%f55, [%rd17+16];
	fma.rn.f32 	%f56, %f54, %f55, %f53;
	ld.global.f32 	%f57, [%rd45+20];
	ld.global.f32 	%f58, [%rd17+20];
	fma.rn.f32 	%f59, %f57, %f58, %f56;
	ld.global.f32 	%f60, [%rd45+24];
	ld.global.f32 	%f61, [%rd17+24];
	fma.rn.f32 	%f62, %f60, %f61, %f59;
	ld.global.f32 	%f63, [%rd45+28];
	ld.global.f32 	%f64, [%rd17+28];
	fma.rn.f32 	%f113, %f63, %f64, %f62;
	add.s32 	%r42, %r42, 16;
	add.s64 	%rd45, %rd45, 64;
	add.s32 	%r41, %r41, 16;
	setp.ne.s32 	%p6, %r42, 0;
	@%p6 bra 	$L__BB4_4;
$L__BB4_5:
	setp.eq.s32 	%p7, %r5, 0;
	@%p7 bra 	$L__BB4_14;
	and.b32  	%r13, %r26, 7;
	setp.lt.u32 	%p8, %r5, 8;
	@%p8 bra 	$L__BB4_8;
	add.s32 	%r35, %r44, %r3;
	mul.wide.u32 	%rd18, %r35, 4;
	add.s64 	%rd19, %rd2, %rd18;
	ld.global.f32 	%f66, [%rd19];
	add.s32 	%r36, %r44, %r4;
	mul.wide.s32 	%rd20, %r36, 4;
	add.s64 	%rd21, %rd1, %rd20;
	ld.global.f32 	%f67, [%rd21];
	fma.rn.f32 	%f68, %f66, %f67, %f113;
	cvt.u64.u32 	%rd22, %r3;
	cvt.u64.u32 	%rd23, %r44;
	add.s64 	%rd24, %rd23, %rd22;
	shl.b64 	%rd25, %rd24, 2;
	add.s64 	%rd26, %rd2, %rd25;
	ld.global.f32 	%f69, [%rd26+4];
	ld.global.f32 	%f70, [%rd21+4];
	fma.rn.f32 	%f71, %f69, %f70, %f68;
	ld.global.f32 	%f72, [%rd26+8];
	ld.global.f32 	%f73, [%rd21+8];
	fma.rn.f32 	%f74, %f72, %f73, %f71;
	ld.global.f32 	%f75, [%rd26+12];
	ld.global.f32 	%f76, [%rd21+12];
	fma.rn.f32 	%f77, %f75, %f76, %f74;
	ld.global.f32 	%f78, [%rd26+16];
	ld.global.f32 	%f79, [%rd21+16];
	fma.rn.f32 	%f80, %f78, %f79, %f77;
	ld.global.f32 	%f81, [%rd26+20];
	ld.global.f32 	%f82, [%rd21+20];
	fma.rn.f32 	%f83, %f81, %f82, %f80;
	ld.global.f32 	%f84, [%rd26+24];
	ld.global.f32 	%f85, [%rd21+24];
	fma.rn.f32 	%f86, %f84, %f85, %f83;
	ld.global.f32 	%f87, [%rd26+28];
	ld.global.f32 	%f88, [%rd21+28];
	fma.rn.f32 	%f113, %f87, %f88, %f86;
	add.s32 	%r44, %r44, 8;
$L__BB4_8:
	setp.eq.s32 	%p9, %r13, 0;
	@%p9 bra 	$L__BB4_14;
	and.b32  	%r16, %r26, 3;
	setp.lt.u32 	%p10, %r13, 4;
	@%p10 bra 	$L__BB4_11;
	add.s32 	%r37, %r44, %r3;
	mul.wide.u32 	%rd27, %r37, 4;
	add.s64 	%rd28, %rd2, %rd27;
	ld.global.f32 	%f90, [%rd28];
	add.s32 	%r38, %r44, %r4;
	mul.wide.s32 	%rd29, %r38, 4;
	add.s64 	%rd30, %rd1, %rd29;
	ld.global.f32 	%f91, [%rd30];
	fma.rn.f32 	%f92, %f90, %f91, %f113;
	cvt.u64.u32 	%rd31, %r3;
	cvt.u64.u32 	%rd32, %r44;
	add.s64 	%rd33, %rd32, %rd31;
	shl.b64 	%rd34, %rd33, 2;
	add.s64 	%rd35, %rd2, %rd34;
	ld.global.f32 	%f93, [%rd35+4];
	ld.global.f32 	%f94, [%rd30+4];
	fma.rn.f32 	%f95, %f93, %f94, %f92;
	ld.global.f32 	%f96, [%rd35+8];
	ld.global.f32 	%f97, [%rd30+8];
	fma.rn.f32 	%f98, %f96, %f97, %f95;
	ld.global.f32 	%f99, [%rd35+12];
	ld.global.f32 	%f100, [%rd30+12];
	fma.rn.f32 	%f113, %f99, %f100, %f98;
	add.s32 	%r44, %r44, 4;
$L__BB4_11:
	setp.eq.s32 	%p11, %r16, 0;
	@%p11 bra 	$L__BB4_14;
	add.s32 	%r47, %r44, %r4;
	add.s32 	%r39, %r44, %r3;
	mul.wide.u32 	%rd36, %r39, 4;
	add.s64 	%rd46, %rd2, %rd36;
	neg.s32 	%r46, %r16;
$L__BB4_13:
	.pragma "nounroll";
	mul.wide.s32 	%rd37, %r47, 4;
	add.s64 	%rd38, %rd1, %rd37;
	ld.global.f32 	%f101, [%rd46];
	ld.global.f32 	%f102, [%rd38];
	fma.rn.f32 	%f113, %f101, %f102, %f113;
	add.s32 	%r47, %r47, 1;
	add.s64 	%rd46, %rd46, 4;
	add.s32 	%r46, %r46, 1;
	setp.ne.s32 	%p12, %r46, 0;
	@%p12 bra 	$L__BB4_13;
$L__BB4_14:
	cvta.to.global.u64 	%rd39, %rd10;
	mul.wide.s32 	%rd40, %r2, 4;
	add.s64 	%rd41, %rd39, %rd40;
	ld.global.f32 	%f103, [%rd41];
	add.f32 	%f104, %f113, %f103;
	mad.lo.s32 	%r40, %r25, %r1, %r2;
	cvta.to.global.u64 	%rd42, %rd11;
	mul.wide.s32 	%rd43, %r40, 4;
	add.s64 	%rd44, %rd42, %rd43;
	st.global.f32 	[%rd44], %f104;
$L__BB4_15:
	ret;

}


// ===== COMPILED SASS (sm_100) =====

	.target	sm_100

	.elftype	@"ET_EXEC"


//--------------------- .note.nv.tkinfo           --------------------------
	.section	.note.nv.tkinfo,"",@"SHT_NOTE"
	.sectionflags	@"SHF_NOTE_NV_TKINFO"
	.tkinfo
        /*0018*/ 	.word	0x00000002
        /*0030*/ 	.string	""
        /*0030*/ 	.string	"ptxas"
        /*0030*/ 	.string	"Cuda compilation tools, release 13.0, V13.0.88"
        /*0030*/ 	.string	"Build cuda_13.0.r13.0/compiler.36424714_0"
        /*0030*/ 	.string	"-arch sm_100 -m 64 "



//--------------------- .note.nv.cuinfo           --------------------------
	.section	.note.nv.cuinfo,"",@"SHT_NOTE"
	.sectionflags	@"SHF_NOTE_NV_CUINFO"
        /*0018*/ 	.short	0x0002
        /*001a*/ 	.short	0x0064
        /*001c*/ 	.short	0x0082
	.zero		2


//--------------------- .nv.info                  --------------------------
	.section	.nv.info,"",@"SHT_CUDA_INFO"
	.align	4


	//----- nvinfo : EIATTR_REGCOUNT
	.align		4
        /*0000*/ 	.byte	0x04, 0x2f
        /*0002*/ 	.short	(.L_3 - .L_2)
	.align		4
.L_2:
        /*0004*/ 	.word	index@(_Z12print_tensoriPfb)
        /*0008*/ 	.word	0x0000001c


	//----- nvinfo : EIATTR_FRAME_SIZE
	.align		4
.L_3:
        /*000c*/ 	.byte	0x04, 0x11
        /*000e*/ 	.short	(.L_5 - .L_4)
	.align		4
.L_4:
        /*0010*/ 	.word	index@(_Z12print_tensoriPfb)
        /*0014*/ 	.word	0x00000008


	//----- nvinfo : EIATTR_REGCOUNT
	.align		4
.L_5:
        /*0018*/ 	.byte	0x04, 0x2f
        /*001a*/ 	.short	(.L_7 - .L_6)
	.align		4
.L_6:
        /*001c*/ 	.word	index@(_Z9qk_matmulPfS_S_iiif)
        /*0020*/ 	.word	0x0000001f


	//----- nvinfo : EIATTR_FRAME_SIZE
	.align		4
.L_7:
        /*0024*/ 	.byte	0x04, 0x11
        /*0026*/ 	.short	(.L_9 - .L_8)
	.align		4
.L_8:
        /*0028*/ 	.word	index@(_Z9qk_matmulPfS_S_iiif)
        /*002c*/ 	.word	0x00000000


	//----- nvinfo : EIATTR_REGCOUNT
	.align		4
.L_9:
        /*0030*/ 	.byte	0x04, 0x2f
        /*0032*/ 	.short	(.L_11 - .L_10)
	.align		4
.L_10:
        /*0034*/ 	.word	index@(_Z14attnval_matmulPfS_S_iiif)
        /*0038*/ 	.word	0x00000020


	//----- nvinfo : EIATTR_FRAME_SIZE
	.align		4
.L_11:
        /*003c*/ 	.byte	0x04, 0x11
        /*003e*/ 	.short	(.L_13 - .L_12)
	.align		4
.L_12:
        /*0040*/ 	.word	index@(_Z14attnval_matmulPfS_S_iiif)
        /*0044*/ 	.word	0x00000000


	//----- nvinfo : EIATTR_REGCOUNT
	.align		4
.L_13:
        /*0048*/ 	.byte	0x04, 0x2f
        /*004a*/ 	.short	(.L_15 - .L_14)
	.align		4
.L_14:
        /*004c*/ 	.word	index@(_Z10qkv_matmulPfS_S_iiif)
        /*0050*/ 	.word	0x0000001f


	//----- nvinfo : EIATTR_FRAME_SIZE
	.align		4
.L_15:
        /*0054*/ 	.byte	0x04, 0x11
        /*0056*/ 	.short	(.L_17 - .L_16)
	.align		4
.L_16:
        /*0058*/ 	.word	index@(_Z10qkv_matmulPfS_S_iiif)
        /*005c*/ 	.word	0x00000000


	//----- nvinfo : EIATTR_REGCOUNT
	.align		4
.L_17:
        /*0060*/ 	.byte	0x04, 0x2f
        /*0062*/ 	.short	(.L_19 - .L_18)
	.align		4
.L_18:
        /*0064*/ 	.word	index@(_Z8out_projPfS_S_S_iiif)
        /*0068*/ 	.word	0x0000001f


	//----- nvinfo : EIATTR_FRAME_SIZE
	.align		4
.L_19:
        /*006c*/ 	.byte	0x04, 0x11
        /*006e*/ 	.short	(.L_21 - .L_20)
	.align		4
.L_20:
        /*0070*/ 	.word	index@(_Z8out_projPfS_S_S_iiif)
        /*0074*/ 	.word	0x00000000


	//----- nvinfo : EIATTR_MIN_STACK_SIZE
	.align		4
.L_21:
        /*0078*/ 	.byte	0x04, 0x12
        /*007a*/ 	.short	(.L_23 - .L_22)
	.align		4
.L_22:
        /*007c*/ 	.word	index@(_Z8out_projPfS_S_S_iiif)
        /*0080*/ 	.word	0x00000000


	//----- nvinfo : EIATTR_MIN_STACK_SIZE
	.align		4
.L_23:
        /*0084*/ 	.byte	0x04, 0x12
        /*0086*/ 	.short	(.L_25 - .L_24)
	.align		4
.L_24:
        /*0088*/ 	.word	index@(_Z10qkv_matmulPfS_S_iiif)
        /*008c*/ 	.word	0x00000000


	//----- nvinfo : EIATTR_MIN_STACK_SIZE
	.align		4
.L_25:
        /*0090*/ 	.byte	0x04, 0x12
        /*0092*/ 	.short	(.L_27 - .L_26)
	.align		4
.L_26:
        /*0094*/ 	.word	index@(_Z14attnval_matmulPfS_S_iiif)
        /*0098*/ 	.word	0x00000000


	//----- nvinfo : EIATTR_MIN_STACK_SIZE
	.align		4
.L_27:
        /*009c*/ 	.byte	0x04, 0x12
        /*009e*/ 	.short	(.L_29 - .L_28)
	.align		4
.L_28:
        /*00a0*/ 	.word	index@(_Z9qk_matmulPfS_S_iiif)
        /*00a4*/ 	.word	0x00000000


	//----- nvinfo : EIATTR_MIN_STACK_SIZE
	.align		4
.L_29:
        /*00a8*/ 	.byte	0x04, 0x12
        /*00aa*/ 	.short	(.L_31 - .L_30)
	.align		4
.L_30:
        /*00ac*/ 	.word	index@(_Z12print_tensoriPfb)
        /*00b0*/ 	.word	0x00000008
.L_31:


//--------------------- .nv.compat                --------------------------
	.section	.nv.compat,"",@"SHT_CUDA_COMPAT_INFO"
	.align	4
        /*0000*/ 	.byte	0x02, 0x09, 0x00, 0x00, 0x02, 0x02, 0x01, 0x00, 0x02, 0x05, 0x05, 0x00, 0x03, 0x07, 0x01, 0x01
        /*0010*/ 	.byte	0x02, 0x03, 0x00, 0x00, 0x02, 0x06, 0x01, 0x00, 0x04, 0x0b, 0x08, 0x00, 0x09, 0x00, 0x00, 0x00
        /*0020*/ 	.byte	0x00, 0x00, 0x00, 0x00


//--------------------- .nv.info._Z8out_projPfS_S_S_iiif --------------------------
	.section	.nv.info._Z8out_projPfS_S_S_iiif,"",@"SHT_CUDA_INFO"
	.sectionflags	@""
	.align	4


	//----- nvinfo : EIATTR_CUDA_API_VERSION
	.align		4
        /*0000*/ 	.byte	0x04, 0x37
        /*0002*/ 	.short	(.L_33 - .L_32)
.L_32:
        /*0004*/ 	.word	0x00000082


	//----- nvinfo : EIATTR_KPARAM_INFO
	.align		4
.L_33:
        /*0008*/ 	.byte	0x04, 0x17
        /*000a*/ 	.short	(.L_35 - .L_34)
.L_34:
        /*000c*/ 	.word	0x00000000
        /*0010*/ 	.short	0x0007
        /*0012*/ 	.short	0x002c
        /*0014*/ 	.byte	0x00, 0xf0, 0x11, 0x00


	//----- nvinfo : EIATTR_KPARAM_INFO
	.align		4
.L_35:
        /*0018*/ 	.byte	0x04, 0x17
        /*001a*/ 	.short	(.L_37 - .L_36)
.L_36:
        /*001c*/ 	.word	0x00000000
        /*0020*/ 	.short	0x0006
        /*0022*/ 	.short	0x0028
        /*0024*/ 	.byte	0x00, 0xf0, 0x11, 0x00


	//----- nvinfo : EIATTR_KPARAM_INFO
	.align		4
.L_37:
        /*0028*/ 	.byte	0x04, 0x17
        /*002a*/ 	.short	(.L_39 - .L_38)
.L_38:
        /*002c*/ 	.word	0x00000000
        /*0030*/ 	.short	0x0005
        /*0032*/ 	.short	0x0024
        /*0034*/ 	.byte	0x00, 0xf0, 0x11, 0x00


	//----- nvinfo : EIATTR_KPARAM_INFO
	.align		4
.L_39:
        /*0038*/ 	.byte	0x04, 0x17
        /*003a*/ 	.short	(.L_41 - .L_40)
.L_40:
        /*003c*/ 	.word	0x00000000
        /*0040*/ 	.short	0x0004
        /*0042*/ 	.short	0x0020
        /*0044*/ 	.byte	0x00, 0xf0, 0x11, 0x00


	//----- nvinfo : EIATTR_KPARAM_INFO
	.align		4
.L_41:
        /*0048*/ 	.byte	0x04, 0x17
        /*004a*/ 	.short	(.L_43 - .L_42)
.L_42:
        /*004c*/ 	.word	0x00000000
        /*0050*/ 	.short	0x0003
        /*0052*/ 	.short	0x0018
        /*0054*/ 	.byte	0x00, 0xf5, 0x21, 0x00


	//----- nvinfo : EIATTR_KPARAM_INFO
	.align		4
.L_43:
        /*0058*/ 	.byte	0x04, 0x17
        /*005a*/ 	.short	(.L_45 - .L_44)
.L_44:
        /*005c*/ 	.word	0x00000000
        /*0060*/ 	.short	0x0002
        /*0062*/ 	.short	0x0010
        /*0064*/ 	.byte	0x00, 0xf5, 0x21, 0x00


	//----- nvinfo : EIATTR_KPARAM_INFO
	.align		4
.L_45:
        /*0068*/ 	.byte	0x04, 0x17
        /*006a*/ 	.short	(.L_47 - .L_46)
.L_46:
        /*006c*/ 	.word	0x00000000
        /*0070*/ 	.short	0x0001
        /*0072*/ 	.short	0x0008
        /*0074*/ 	.byte	0x00, 0xf5, 0x21, 0x00


	//----- nvinfo : EIATTR_KPARAM_INFO
	.align		4
.L_47:
        /*0078*/ 	.byte	0x04, 0x17
        /*007a*/ 	.short	(.L_49 - .L_48)
.L_48:
        /*007c*/ 	.word	0x00000000
        /*0080*/ 	.short	0x0000
        /*0082*/ 	.short	0x0000
        /*0084*/ 	.byte	0x00, 0xf5, 0x21, 0x00


	//----- nvinfo : EIATTR_SPARSE_MMA_MASK
	.align		4
.L_49:
        /*0088*/ 	.byte	0x03, 0x50
        /*008a*/ 	.short	0x0000


	//----- nvinfo : EIATTR_MAXREG_COUNT
	.align		4
        /*008c*/ 	.byte	0x03, 0x1b
        /*008e*/ 	.short	0x00ff


	//----- nvinfo : EIATTR_MERCURY_ISA_VERSION
	.align		4
        /*0090*/ 	.byte	0x03, 0x5f
        /*0092*/ 	.short	0x0101


	//----- nvinfo : EIATTR_VRC_CTA_INIT_COUNT
	.align		4
        /*0094*/ 	.byte	0x02, 0x4a
	.zero		1
	.zero		1


	//----- nvinfo : EIATTR_EXIT_INSTR_OFFSETS
	.align		4
        /*0098*/ 	.byte	0x04, 0x1c
        /*009a*/ 	.short	(.L_51 - .L_50)


	//   ....[0]....
.L_50:
        /*009c*/ 	.word	0x000000c0


	//   ....[1]....
        /*00a0*/ 	.word	0x00000c10


	//----- nvinfo : EIATTR_CBANK_PARAM_SIZE
	.align		4
.L_51:
        /*00a4*/ 	.byte	0x03, 0x19
        /*00a6*/ 	.short	0x0030


	//----- nvinfo : EIATTR_PARAM_CBANK
	.align		4
        /*00a8*/ 	.byte	0x04, 0x0a
        /*00aa*/ 	.short	(.L_53 - .L_52)
	.align		4
.L_52:
        /*00ac*/ 	.word	index@(.nv.constant0._Z8out_projPfS_S_S_iiif)
        /*00b0*/ 	.short	0x0380
        /*00b2*/ 	.short	0x0030


	//----- nvinfo : EIATTR_SW_WAR
	.align		4
.L_53:
        /*00b4*/ 	.byte	0x04, 0x36
        /*00b6*/ 	.short	(.L_55 - .L_54)
.L_54:
        /*00b8*/ 	.word	0x00000008
.L_55:


//--------------------- .nv.info._Z10qkv_matmulPfS_S_iiif --------------------------
	.section	.nv.info._Z10qkv_matmulPfS_S_iiif,"",@"SHT_CUDA_INFO"
	.sectionflags	@""
	.align	4


	//----- nvinfo : EIATTR_CUDA_API_VERSION
	.align		4
        /*0000*/ 	.byte	0x04, 0x37
        /*0002*/ 	.short	(.L_57 - .L_56)
.L_56:
        /*0004*/ 	.word	0x00000082


	//----- nvinfo : EIATTR_KPARAM_INFO
	.align		4
.L_57:
        /*0008*/ 	.byte	0x04, 0x17
        /*000a*/ 	.short	(.L_59 - .L_58)
.L_58:
        /*000c*/ 	.word	0x00000000
        /*0010*/ 	.short	0x0006
        /*0012*/ 	.short	0x0024
        /*0014*/ 	.byte	0x00, 0xf0, 0x11, 0x00


	//----- nvinfo : EIATTR_KPARAM_INFO
	.align		4
.L_59:
        /*0018*/ 	.byte	0x04, 0x17
        /*001a*/ 	.short	(.L_61 - .L_60)
.L_60:
        /*001c*/ 	.word	0x00000000
        /*0020*/ 	.short	0x0005
        /*0022*/ 	.short	0x0020
        /*0024*/ 	.byte	0x00, 0xf0, 0x11, 0x00


	//----- nvinfo : EIATTR_KPARAM_INFO
	.align		4
.L_61:
        /*0028*/ 	.byte	0x04, 0x17
        /*002a*/ 	.short	(.L_63 - .L_62)
.L_62:
        /*002c*/ 	.word	0x00000000
        /*0030*/ 	.short	0x0004
        /*0032*/ 	.short	0x001c
        /*0034*/ 	.byte	0x00, 0xf0, 0x11, 0x00


	//----- nvinfo : EIATTR_KPARAM_INFO
	.align		4
.L_63:
        /*0038*/ 	.byte	0x04, 0x17
        /*003a*/ 	.short	(.L_65 - .L_64)
.L_64:
        /*003c*/ 	.word	0x00000000
        /*0040*/ 	.short	0x0003
        /*0042*/ 	.short	0x0018
        /*0044*/ 	.byte	0x00, 0xf0, 0x11, 0x00


	//----- nvinfo : EIATTR_KPARAM_INFO
	.align		4
.L_65:
        /*0048*/ 	.byte	0x04, 0x17
        /*004a*/ 	.short	(.L_67 - .L_66)
.L_66:
        /*004c*/ 	.word	0x00000000
        /*0050*/ 	.short	0x0002
        /*0052*/ 	.short	0x0010
        /*0054*/ 	.byte	0x00, 0xf5, 0x21, 0x00


	//----- nvinfo : EIATTR_KPARAM_INFO
	.align		4
.L_67:
        /*0058*/ 	.byte	0x04, 0x17
        /*005a*/ 	.short	(.L_69 - .L_68)
.L_68:
        /*005c*/ 	.word	0x00000000
        /*0060*/ 	.short	0x0001
        /*0062*/ 	.short	0x0008
        /*0064*/ 	.byte	0x00, 0xf5, 0x21, 0x00


	//----- nvinfo : EIATTR_KPARAM_INFO
	.align		4
.L_69:
        /*0068*/ 	.byte	0x04, 0x17
        /*006a*/ 	.short	(.L_71 - .L_70)
.L_70:
        /*006c*/ 	.word	0x00000000
        /*0070*/ 	.short	0x0000
        /*0072*/ 	.short	0x0000
        /*0074*/ 	.byte	0x00, 0xf5, 0x21, 0x00


	//----- nvinfo : EIATTR_SPARSE_MMA_MASK
	.align		4
.L_71:
        /*0078*/ 	.byte	0x03, 0x50
        /*007a*/ 	.short	0x0000


	//----- nvinfo : EIATTR_MAXREG_COUNT
	.align		4
        /*007c*/ 	.byte	0x03, 0x1b
        /*007e*/ 	.short	0x00ff


	//----- nvinfo : EIATTR_MERCURY_ISA_VERSION
	.align		4
        /*0080*/ 	.byte	0x03, 0x5f
        /*0082*/ 	.short	0x0101


	//----- nvinfo : EIATTR_VRC_CTA_INIT_COUNT
	.align		4
        /*0084*/ 	.byte	0x02, 0x4a
	.zero		1
	.zero		1


	//----- nvinfo : EIATTR_EXIT_INSTR_OFFSETS
	.align		4
        /*0088*/ 	.byte	0x04, 0x1c
        /*008a*/ 	.short	(.L_73 - .L_72)


	//   ....[0]....
.L_72:
        /*008c*/ 	.word	0x000000c0


	//   ....[1]....
        /*0090*/ 	.word	0x00000bf0


	//----- nvinfo : EIATTR_CBANK_PARAM_SIZE
	.align		4
.L_73:
        /*0094*/ 	.byte	0x03, 0x19
        /*0096*/ 	.short	0x0028


	//----- nvinfo : EIATTR_PARAM_CBANK
	.align		4
        /*0098*/ 	.byte	0x04, 0x0a
        /*009a*/ 	.short	(.L_75 - .L_74)
	.align		4
.L_74:
        /*009c*/ 	.word	index@(.nv.constant0._Z10qkv_matmulPfS_S_iiif)
        /*00a0*/ 	.short	0x0380
        /*00a2*/ 	.short	0x0028


	//----- nvinfo : EIATTR_SW_WAR
	.align		4
.L_75:
        /*00a4*/ 	.byte	0x04, 0x36
        /*00a6*/ 	.short	(.L_77 - .L_76)
.L_76:
        /*00a8*/ 	.word	0x00000008
.L_77:


//--------------------- .nv.info._Z14attnval_matmulPfS_S_iiif --------------------------
	.section	.nv.info._Z14attnval_matmulPfS_S_iiif,"",@"SHT_CUDA_INFO"
	.sectionflags	@""
	.align	4


	//----- nvinfo : EIATTR_CUDA_API_VERSION
	.align		4
        /*0000*/ 	.byte	0x04, 0x37
        /*0002*/ 	.short	(.L_79 - .L_78)
.L_78:
        /*0004*/ 	.word	0x00000082


	//----- nvinfo : EIATTR_KPARAM_INFO
	.align		4
.L_79:
        /*0008*/ 	.byte	0x04, 0x17
        /*000a*/ 	.short	(.L_81 - .L_80)
.L_80:
        /*000c*/ 	.word	0x00000000
        /*0010*/ 	.short	0x0006
        /*0012*/ 	.short	0x0024
        /*0014*/ 	.byte	0x00, 0xf0, 0x11, 0x00


	//----- nvinfo : EIATTR_KPARAM_INFO
	.align		4
.L_81:
        /*0018*/ 	.byte	0x04, 0x17
        /*001a*/ 	.short	(.L_83 - .L_82)
.L_82:
        /*001c*/ 	.word	0x00000000
        /*0020*/ 	.short	0x0005
        /*0022*/ 	.short	0x0020
        /*0024*/ 	.byte	0x00, 0xf0, 0x11, 0x00


	//----- nvinfo : EIATTR_KPARAM_INFO
	.align		4
.L_83:
        /*0028*/ 	.byte	0x04, 0x17
        /*002a*/ 	.short	(.L_85 - .L_84)
.L_84:
        /*002c*/ 	.word	0x00000000
        /*0030*/ 	.short	0x0004
        /*0032*/ 	.short	0x001c
        /*0034*/ 	.byte	0x00, 0xf0, 0x11, 0x00


	//----- nvinfo : EIATTR_KPARAM_INFO
	.align		4
.L_85:
        /*0038*/ 	.byte	0x04, 0x17
        /*003a*/ 	.short	(.L_87 - .L_86)
.L_86:
        /*003c*/ 	.word	0x00000000
        /*0040*/ 	.short	0x0003
        /*0042*/ 	.short	0x0018
        /*0044*/ 	.byte	0x00, 0xf0, 0x11, 0x00


	//----- nvinfo : EIATTR_KPARAM_INFO
	.align		4
.L_87:
        /*0048*/ 	.byte	0x04, 0x17
        /*004a*/ 	.short	(.L_89 - .L_88)
.L_88:
        /*004c*/ 	.word	0x00000000
        /*0050*/ 	.short	0x0002
        /*0052*/ 	.short	0x0010
        /*0054*/ 	.byte	0x00, 0xf5, 0x21, 0x00


	//----- nvinfo : EIATTR_KPARAM_INFO
	.align		4
.L_89:
        /*0058*/ 	.byte	0x04, 0x17
        /*005a*/ 	.short	(.L_91 - .L_90)
.L_90:
        /*005c*/ 	.word	0x00000000
        /*0060*/ 	.short	0x0001
        /*0062*/ 	.short	0x0008
        /*0064*/ 	.byte	0x00, 0xf5, 0x21, 0x00


	//----- nvinfo : EIATTR_KPARAM_INFO
	.align		4
.L_91:
        /*0068*/ 	.byte	0x04, 0x17
        /*006a*/ 	.short	(.L_93 - .L_92)
.L_92:
        /*006c*/ 	.word	0x00000000
        /*0070*/ 	.short	0x0000
        /*0072*/ 	.short	0x0000
        /*0074*/ 	.byte	0x00, 0xf5, 0x21, 0x00


	//----- nvinfo : EIATTR_SPARSE_MMA_MASK
	.align		4
.L_93:
        /*0078*/ 	.byte	0x03, 0x50
        /*007a*/ 	.short	0x0000


	//----- nvinfo : EIATTR_MAXREG_COUNT
	.align		4
        /*007c*/ 	.byte	0x03, 0x1b
        /*007e*/ 	.short	0x00ff


	//----- nvinfo : EIATTR_MERCURY_ISA_VERSION
	.align		4
        /*0080*/ 	.byte	0x03, 0x5f
        /*0082*/ 	.short	0x0101


	//----- nvinfo : EIATTR_VRC_CTA_INIT_COUNT
	.align		4
        /*0084*/ 	.byte	0x02, 0x4a
	.zero		1
	.zero		1


	//----- nvinfo : EIATTR_EXIT_INSTR_OFFSETS
	.align		4
        /*0088*/ 	.byte	0x04, 0x1c
        /*008a*/ 	.short	(.L_95 - .L_94)


	//   ....[0]....
.L_94:
        /*008c*/ 	.word	0x000000c0


	//   ....[1]....
        /*0090*/ 	.word	0x000008e0


	//----- nvinfo : EIATTR_CBANK_PARAM_SIZE
	.align		4
.L_95:
        /*0094*/ 	.byte	0x03, 0x19
        /*0096*/ 	.short	0x0028


	//----- nvinfo : EIATTR_PARAM_CBANK
	.align		4
        /*0098*/ 	.byte	0x04, 0x0a
        /*009a*/ 	.short	(.L_97 - .L_96)
	.align		4
.L_96:
        /*009c*/ 	.word	index@(.nv.constant0._Z14attnval_matmulPfS_S_iiif)
        /*00a0*/ 	.short	0x0380
        /*00a2*/ 	.short	0x0028


	//----- nvinfo : EIATTR_SW_WAR
	.align		4
.L_97:
        /*00a4*/ 	.byte	0x04, 0x36
        /*00a6*/ 	.short	(.L_99 - .L_98)
.L_98:
        /*00a8*/ 	.word	0x00000008
.L_99:


//--------------------- .nv.info._Z9qk_matmulPfS_S_iiif --------------------------
	.section	.nv.info._Z9qk_matmulPfS_S_iiif,"",@"SHT_CUDA_INFO"
	.sectionflags	@""
	.align	4


	//----- nvinfo : EIATTR_CUDA_API_VERSION
	.align		4
        /*0000*/ 	.byte	0x04, 0x37
        /*0002*/ 	.short	(.L_101 - .L_100)
.L_100:
        /*0004*/ 	.word	0x00000082


	//----- nvinfo : EIATTR_KPARAM_INFO
	.align		4
.L_101:
        /*0008*/ 	.byte	0x04, 0x17
        /*000a*/ 	.short	(.L_103 - .L_102)
.L_102:
        /*000c*/ 	.word	0x00000000
        /*0010*/ 	.short	0x0006
        /*0012*/ 	.short	0x0024
        /*0014*/ 	.byte	0x00, 0xf0, 0x11, 0x00


	//----- nvinfo : EIATTR_KPARAM_INFO
	.align		4
.L_103:
        /*0018*/ 	.byte	0x04, 0x17
        /*001a*/ 	.short	(.L_105 - .L_104)
.L_104:
        /*001c*/ 	.word	0x00000000
        /*0020*/ 	.short	0x0005
        /*0022*/ 	.short	0x0020
        /*0024*/ 	.byte	0x00, 0xf0, 0x11, 0x00


	//----- nvinfo : EIATTR_KPARAM_INFO
	.align		4
.L_105:
        /*0028*/ 	.byte	0x04, 0x17
        /*002a*/ 	.short	(.L_107 - .L_106)
.L_106:
        /*002c*/ 	.word	0x00000000
        /*0030*/ 	.short	0x0004
        /*0032*/ 	.short	0x001c
        /*0034*/ 	.byte	0x00, 0xf0, 0x11, 0x00


	//----- nvinfo : EIATTR_KPARAM_INFO
	.align		4
.L_107:
        /*0038*/ 	.byte	0x04, 0x17
        /*003a*/ 	.short	(.L_109 - .L_108)
.L_108:
        /*003c*/ 	.word	0x00000000
        /*0040*/ 	.short	0x0003
        /*0042*/ 	.short	0x0018
        /*0044*/ 	.byte	0x00, 0xf0, 0x11, 0x00


	//----- nvinfo : EIATTR_KPARAM_INFO
	.align		4
.L_109:
        /*0048*/ 	.byte	0x04, 0x17
        /*004a*/ 	.short	(.L_111 - .L_110)
.L_110:
        /*004c*/ 	.word	0x00000000
        /*0050*/ 	.short	0x0002
        /*0052*/ 	.short	0x0010
        /*0054*/ 	.byte	0x00, 0xf5, 0x21, 0x00


	//----- nvinfo : EIATTR_KPARAM_INFO
	.align		4
.L_111:
        /*0058*/ 	.byte	0x04, 0x17
        /*005a*/ 	.short	(.L_113 - .L_112)
.L_112:
        /*005c*/ 	.word	0x00000000
        /*0060*/ 	.short	0x0001
        /*0062*/ 	.short	0x0008
        /*0064*/ 	.byte	0x00, 0xf5, 0x21, 0x00


	//----- nvinfo : EIATTR_KPARAM_INFO
	.align		4
.L_113:
        /*0068*/ 	.byte	0x04, 0x17
        /*006a*/ 	.short	(.L_115 - .L_114)
.L_114:
        /*006c*/ 	.word	0x00000000
        /*0070*/ 	.short	0x0000
        /*0072*/ 	.short	0x0000
        /*0074*/ 	.byte	0x00, 0xf5, 0x21, 0x00


	//----- nvinfo : EIATTR_SPARSE_MMA_MASK
	.align		4
.L_115:
        /*0078*/ 	.byte	0x03, 0x50
        /*007a*/ 	.short	0x0000


	//----- nvinfo : EIATTR_MAXREG_COUNT
	.align		4
        /*007c*/ 	.byte	0x03, 0x1b
        /*007e*/ 	.short	0x00ff


	//----- nvinfo : EIATTR_MERCURY_ISA_VERSION
	.align		4
        /*0080*/ 	.byte	0x03, 0x5f
        /*0082*/ 	.short	0x0101


	//----- nvinfo : EIATTR_VRC_CTA_INIT_COUNT
	.align		4
        /*0084*/ 	.byte	0x02, 0x4a
	.zero		1
	.zero		1


	//----- nvinfo : EIATTR_EXIT_INSTR_OFFSETS
	.align		4
        /*0088*/ 	.byte	0x04, 0x1c
        /*008a*/ 	.short	(.L_117 - .L_116)


	//   ....[0]....
.L_116:
        /*008c*/ 	.word	0x000000c0


	//   ....[1]....
        /*0090*/ 	.word	0x00000bf0


	//----- nvinfo : EIATTR_CBANK_PARAM_SIZE
	.align		4
.L_117:
        /*0094*/ 	.byte	0x03, 0x19
        /*0096*/ 	.short	0x0028


	//----- nvinfo : EIATTR_PARAM_CBANK
	.align		4
        /*0098*/ 	.byte	0x04, 0x0a
        /*009a*/ 	.short	(.L_119 - .L_118)
	.align		4
.L_118:
        /*009c*/ 	.word	index@(.nv.constant0._Z9qk_matmulPfS_S_iiif)
        /*00a0*/ 	.short	0x0380
        /*00a2*/ 	.short	0x0028


	//----- nvinfo : EIATTR_SW_WAR
	.align		4
.L_119:
        /*00a4*/ 	.byte	0x04, 0x36
        /*00a6*/ 	.short	(.L_121 - .L_120)
.L_120:
        /*00a8*/ 	.word	0x00000008
.L_121:


//--------------------- .nv.info._Z12print_tensoriPfb --------------------------
	.section	.nv.info._Z12print_tensoriPfb,"",@"SHT_CUDA_INFO"
	.sectionflags	@""
	.align	4


	//----- nvinfo : EIATTR_CUDA_API_VERSION
	.align		4
        /*0000*/ 	.byte	0x04, 0x37
        /*0002*/ 	.short	(.L_123 - .L_122)
.L_122:
        /*0004*/ 	.word	0x00000082


	//----- nvinfo : EIATTR_KPARAM_INFO
	.align		4
.L_123:
        /*0008*/ 	.byte	0x04, 0x17
        /*000a*/ 	.short	(.L_125 - .L_124)
.L_124:
        /*000c*/ 	.word	0x00000000
        /*0010*/ 	.short	0x0002
        /*0012*/ 	.short	0x0010
        /*0014*/ 	.byte	0x00, 0xf0, 0x05, 0x00


	//----- nvinfo : EIATTR_KPARAM_INFO
	.align		4
.L_125:
        /*0018*/ 	.byte	0x04, 0x17
        /*001a*/ 	.short	(.L_127 - .L_126)
.L_126:
        /*001c*/ 	.word	0x00000000
        /*0020*/ 	.short	0x0001
        /*0022*/ 	.short	0x0008
        /*0024*/ 	.byte	0x00, 0xf5, 0x21, 0x00


	//----- nvinfo : EIATTR_KPARAM_INFO
	.align		4
.L_127:
        /*0028*/ 	.byte	0x04, 0x17
        /*002a*/ 	.short	(.L_129 - .L_128)
.L_128:
        /*002c*/ 	.word	0x00000000
        /*0030*/ 	.short	0x0000
        /*0032*/ 	.short	0x0000
        /*0034*/ 	.byte	0x00, 0xf0, 0x11, 0x00


	//----- nvinfo : EIATTR_SPARSE_MMA_MASK
	.align		4
.L_129:
        /*0038*/ 	.byte	0x03, 0x50
        /*003a*/ 	.short	0x0000


	//----- nvinfo : EIATTR_MAXREG_COUNT
	.align		4
        /*003c*/ 	.byte	0x03, 0x1b
        /*003e*/ 	.short	0x00ff


	//----- nvinfo : EIATTR_EXTERNS
	.align		4
        /*0040*/ 	.byte	0x04, 0x0f
        /*0042*/ 	.short	(.L_131 - .L_130)


	//   ....[0]....
	.align		4
.L_130:
        /*0044*/ 	.word	index@(vprintf)


	//----- nvinfo : EIATTR_MERCURY_ISA_VERSION
	.align		4
.L_131:
        /*0048*/ 	.byte	0x03, 0x5f
        /*004a*/ 	.short	0x0101


	//----- nvinfo : EIATTR_VRC_CTA_INIT_COUNT
	.align		4
        /*004c*/ 	.byte	0x02, 0x4a
	.zero		1
	.zero		1


	//----- nvinfo : EIATTR_SYSCALL_OFFSETS
	.align		4
        /*0050*/ 	.byte	0x04, 0x46
        /*0052*/ 	.short	(.L_133 - .L_132)


	//   ....[0]....
.L_132:
        /*0054*/ 	.word	0x00000290


	//   ....[1]....
        /*0058*/ 	.word	0x00000340


	//   ....[2]....
        /*005c*/ 	.word	0x000003f0


	//   ....[3]....
        /*0060*/ 	.word	0x000004a0


	//   ....[4]....
        /*0064*/ 	.word	0x00000550


	//   ....[5]....
        /*0068*/ 	.word	0x00000600


	//   ....[6]....
        /*006c*/ 	.word	0x000006b0


	//   ....[7]....
        /*0070*/ 	.word	0x00000760


	//   ....[8]....
        /*0074*/ 	.word	0x00000810


	//   ....[9]....
        /*0078*/ 	.word	0x000008c0


	//   ....[10]....
        /*007c*/ 	.word	0x00000970


	//   ....[11]....
        /*0080*/ 	.word	0x00000a20


	//   ....[12]....
        /*0084*/ 	.word	0x00000ad0


	//   ....[13]....
        /*0088*/ 	.word	0x00000b80


	//   ....[14]....
        /*008c*/ 	.word	0x00000c30


	//   ....[15]....
        /*0090*/ 	.word	0x00000ce0


	//   ....[16]....
        /*0094*/ 	.word	0x00000e60


	//   ....[17]....
        /*0098*/ 	.word	0x00000f10


	//   ....[18]....
        /*009c*/ 	.word	0x00000fc0


	//   ....[19]....
        /*00a0*/ 	.word	0x00001070


	//   ....[20]....
        /*00a4*/ 	.word	0x00001120


	//   ....[21]....
        /*00a8*/ 	.word	0x000011d0


	//   ....[22]....
        /*00ac*/ 	.word	0x00001280


	//   ....[23]....
        /*00b0*/ 	.word	0x00001330


	//   ....[24]....
        /*00b4*/ 	.word	0x00001480


	//   ....[25]....
        /*00b8*/ 	.word	0x00001530


	//   ....[26]....
        /*00bc*/ 	.word	0x000015e0


	//   ....[27]....
        /*00c0*/ 	.word	0x00001690


	//   ....[28]....
        /*00c4*/ 	.word	0x000017e0


	//   ....[29]....
        /*00c8*/ 	.word	0x00001a30


	//   ....[30]....
        /*00cc*/ 	.word	0x00001ae0


	//   ....[31]....
        /*00d0*/ 	.word	0x00001b90


	//   ....[32]....
        /*00d4*/ 	.word	0x00001c40


	//   ....[33]....
        /*00d8*/ 	.word	0x00001cf0


	//   ....[34]....
        /*00dc*/ 	.word	0x00001da0


	//   ....[35]....
        /*00e0*/ 	.word	0x00001e50


	//   ....[36]....
        /*00e4*/ 	.word	0x00001f00


	//   ....[37]....
        /*00e8*/ 	.word	0x00001fb0


	//   ....[38]....
        /*00ec*/ 	.word	0x00002060


	//   ....[39]....
        /*00f0*/ 	.word	0x00002110


	//   ....[40]....
        /*00f4*/ 	.word	0x000021c0


	//   ....[41]....
        /*00f8*/ 	.word	0x00002270


	//   ....[42]....
        /*00fc*/ 	.word	0x00002320


	//   ....[43]....
        /*0100*/ 	.word	0x000023d0


	//   ....[44]....
        /*0104*/ 	.word	0x00002480


	//   ....[45]....
        /*0108*/ 	.word	0x00002610


	//   ....[46]....
        /*010c*/ 	.word	0x000026c0


	//   ....[47]....
        /*0110*/ 	.word	0x00002770


	//   ....[48]....
        /*0114*/ 	.word	0x00002820


	//   ....[49]....
        /*0118*/ 	.word	0x000028d0


	//   ....[50]....
        /*011c*/ 	.word	0x00002980


	//   ....[51]....
        /*0120*/ 	.word	0x00002a30


	//   ....[52]....
        /*0124*/ 	.word	0x00002ae0


	//   ....[53]....
        /*0128*/ 	.word	0x00002c30


	//   ....[54]....
        /*012c*/ 	.word	0x00002ce0


	//   ....[55]....
        /*0130*/ 	.word	0x00002d90


	//   ....[56]....
        /*0134*/ 	.word	0x00002e40


	//   ....[57]....
        /*0138*/ 	.word	0x00002f80


	//   ....[58]....
        /*013c*/ 	.word	0x00003060


	//----- nvinfo : EIATTR_EXIT_INSTR_OFFSETS
	.align		4
.L_133:
        /*0140*/ 	.byte	0x04, 0x1c
        /*0142*/ 	.short	(.L_135 - .L_134)


	//   ....[0]....
.L_134:
        /*0144*/ 	.word	0x00003070


	//----- nvinfo : EIATTR_CRS_STACK_SIZE
	.align		4
.L_135:
        /*0148*/ 	.byte	0x04, 0x1e
        /*014a*/ 	.short	(.L_137 - .L_136)
.L_136:
        /*014c*/ 	.word	0x00000000


	//----- nvinfo : EIATTR_CBANK_PARAM_SIZE
	.align		4
.L_137:
        /*0150*/ 	.byte	0x03, 0x19
        /*0152*/ 	.short	0x0011


	//----- nvinfo : EIATTR_PARAM_CBANK
	.align		4
        /*0154*/ 	.byte	0x04, 0x0a
        /*0156*/ 	.short	(.L_139 - .L_138)
	.align		4
.L_138:
        /*0158*/ 	.word	index@(.nv.constant0._Z12print_tensoriPfb)
        /*015c*/ 	.short	0x0380
        /*015e*/ 	.short	0x0011


	//----- nvinfo : EIATTR_SW_WAR
	.align		4
.L_139:
        /*0160*/ 	.byte	0x04, 0x36
        /*0162*/ 	.short	(.L_141 - .L_140)
.L_140:
        /*0164*/ 	.word	0x00000008
.L_141:


//--------------------- .nv.callgraph             --------------------------
	.section	.nv.callgraph,"",@"SHT_CUDA_CALLGRAPH"
	.align	4
	.sectionentsize	8
	.align		4
        /*0000*/ 	.word	0x00000000
	.align		4
        /*0004*/ 	.word	0xffffffff
	.align		4
        /*0008*/ 	.word	index@(_Z12print_tensoriPfb)
	.align		4
        /*000c*/ 	.word	index@(vprintf)
	.align		4
        /*0010*/ 	.word	0x00000000
	.align		4
        /*0014*/ 	.word	0xfffffffe
	.align		4
        /*0018*/ 	.word	0x00000000
	.align		4
        /*001c*/ 	.word	0xfffffffd
	.align		4
        /*0020*/ 	.word	0x00000000
	.align		4
        /*0024*/ 	.word	0xfffffffc


//--------------------- .nv.constant4             --------------------------
	.section	.nv.constant4,"a",@progbits
	.align	8
	.align		8
.nv.constant4:
        /*0000*/ 	.dword	$str
	.align		8
        /*0008*/ 	.dword	$str$1
	.align		8
        /*0010*/ 	.dword	vprintf


//--------------------- .text._Z8out_projPfS_S_S_iiif --------------------------
	.section	.text._Z8out_projPfS_S_S_iiif,"ax",@progbits
	.align	128
        .global         _Z8out_projPfS_S_S_iiif
        .type           _Z8out_projPfS_S_S_iiif,@function
        .size           _Z8out_projPfS_S_S_iiif,(.L_x_101 - _Z8out_projPfS_S_S_iiif)
        .other          _Z8out_projPfS_S_S_iiif,@"STO_CUDA_ENTRY STV_DEFAULT"
_Z8out_projPfS_S_S_iiif:
.text._Z8out_projPfS_S_S_iiif:
[----:B------:R-:W-:Y:S01]  /*0000*/  LDC R1, c[0x0][0x37c] ;  /* 0x0000df00ff017b82 */ /* 0x000fe20000000800 */
[----:B------:R-:W0:Y:S07]  /*0010*/  S2R R3, SR_TID.X ;  /* 0x0000000000037919 */ /* 0x000e2e0000002100 */
[----:B------:R-:W1:Y:S01]  /*0020*/  LDC R7, c[0x0][0x364] ;  /* 0x0000d900ff077b82 */ /* 0x000e620000000800 */
[----:B------:R-:W2:Y:S01]  /*0030*/  LDCU.64 UR10, c[0x0][0x3a0] ;  /* 0x00007400ff0a77ac */ /* 0x000ea20008000a00 */
[----:B------:R-:W1:Y:S06]  /*0040*/  S2R R2, SR_TID.Y ;  /* 0x0000000000027919 */ /* 0x000e6c0000002200 */
[----:B------:R-:W0:Y:S08]  /*0050*/  S2UR UR5, SR_CTAID.X ;  /* 0x00000000000579c3 */ /* 0x000e300000002500 */
[----:B------:R-:W0:Y:S08]  /*0060*/  LDC R0, c[0x0][0x360] ;  /* 0x0000d800ff007b82 */ /* 0x000e300000000800 */
[----:B------:R-:W1:Y:S01]  /*0070*/  S2UR UR4, SR_CTAID.Y ;  /* 0x00000000000479c3 */ /* 0x000e620000002600 */
[----:B0-----:R-:W-:-:S05]  /*0080*/  IMAD R0, R0, UR5, R3 ;  /* 0x0000000500007c24 */ /* 0x001fca000f8e0203 */
[----:B--2---:R-:W-:Y:S01]  /*0090*/  ISETP.GE.AND P0, PT, R0, UR11, PT ;  /* 0x0000000b00007c0c */ /* 0x004fe2000bf06270 */
[----:B-1----:R-:W-:-:S05]  /*00a0*/  IMAD R7, R7, UR4, R2 ;  /* 0x0000000407077c24 */ /* 0x002fca000f8e0202 */
[----:B------:R-:W-:-:S13]  /*00b0*/  ISETP.GE.OR P0, PT, R7, UR10, P0 ;  /* 0x0000000a07007c0c */ /* 0x000fda0008706670 */
[----:B------:R-:W-:Y:S05]  /*00c0*/  @P0 EXIT ;  /* 0x000000000000094d */ /* 0x000fea0003800000 */
[----:B------:R-:W0:Y:S01]  /*00d0*/  LDCU UR7, c[0x0][0x3a8] ;  /* 0x00007500ff0777ac */ /* 0x000e220008000800 */
[----:B------:R-:W-:Y:S01]  /*00e0*/  HFMA2 R14, -RZ, RZ, 0, 0 ;  /* 0x00000000ff0e7431 */ /* 0x000fe200000001ff */
[----:B------:R-:W1:Y:S01]  /*00f0*/  LDCU.64 UR12, c[0x0][0x358] ;  /* 0x00006b00ff0c77ac */ /* 0x000e620008000a00 */
[----:B0-----:R-:W-:-:S09]  /*0100*/  UISETP.GE.AND UP0, UPT, UR7, 0x1, UPT ;  /* 0x000000010700788c */ /* 0x001fd2000bf06270 */
[----:B-1----:R-:W-:Y:S05]  /*0110*/  BRA.U !UP0, `(.L_x_0) ;  /* 0x00000009089c7547 */ /* 0x002fea000b800000 */
[----:B------:R-:W-:Y:S02]  /*0120*/  UISETP.GE.U32.AND UP1, UPT, UR7, 0x10, UPT ;  /* 0x000000100700788c */ /* 0x000fe4000bf26070 */
[----:B------:R-:W-:Y:S01]  /*0130*/  IMAD R8, R7, UR7, RZ ;  /* 0x0000000707087c24 */ /* 0x000fe2000f8e02ff */
[----:B------:R-:W-:Y:S02]  /*0140*/  ULOP3.LUT UR10, UR7, 0xf, URZ, 0xc0, !UPT ;  /* 0x0000000f070a7892 */ /* 0x000fe4000f8ec0ff */
[----:B------:R-:W-:Y:S01]  /*0150*/  IMAD R9, R0, UR7, RZ ;  /* 0x0000000700097c24 */ /* 0x000fe2000f8e02ff */
[----:B------:R-:W-:Y:S01]  /*0160*/  MOV R14, RZ ;  /* 0x000000ff000e7202 */ /* 0x000fe20000000f00 */
[----:B------:R-:W-:Y:S01]  /*0170*/  UMOV UR4, URZ ;  /* 0x000000ff00047c82 */ /* 0x000fe20008000000 */
[----:B------:R-:W-:Y:S01]  /*0180*/  UISETP.NE.AND UP0, UPT, UR10, URZ, UPT ;  /* 0x000000ff0a00728c */ /* 0x000fe2000bf05270 */
[----:B------:R-:W-:Y:S10]  /*0190*/  BRA.U !UP1, `(.L_x_1) ;  /* 0x0000000509107547 */ /* 0x000ff4000b800000 */
[----:B------:R-:W0:Y:S01]  /*01a0*/  LDC.64 R2, c[0x0][0x380] ;  /* 0x0000e000ff027b82 */ /* 0x000e220000000a00 */
[----:B------:R-:W1:Y:S01]  /*01b0*/  LDCU.64 UR8, c[0x0][0x388] ;  /* 0x00007100ff0877ac */ /* 0x000e620008000a00 */
[----:B------:R-:W-:Y:S02]  /*01c0*/  MOV R14, RZ ;  /* 0x000000ff000e7202 */ /* 0x000fe40000000f00 */
[----:B------:R-:W-:Y:S01]  /*01d0*/  MOV R6, R9 ;  /* 0x0000000900067202 */ /* 0x000fe20000000f00 */
[----:B------:R-:W-:Y:S02]  /*01e0*/  ULOP3.LUT UR4, UR7, 0x7ffffff0, URZ, 0xc0, !UPT ;  /* 0x7ffffff007047892 */ /* 0x000fe4000f8ec0ff */
[----:B-1----:R-:W-:Y:S02]  /*01f0*/  UIADD3 UR5, UP1, UPT, UR8, 0x20, URZ ;  /* 0x0000002008057890 */ /* 0x002fe4000ff3e0ff */
[----:B------:R-:W-:Y:S02]  /*0200*/  UIADD3 UR8, UPT, UPT, -UR4, URZ, URZ ;  /* 0x000000ff04087290 */ /* 0x000fe4000fffe1ff */
[----:B------:R-:W-:Y:S01]  /*0210*/  UIADD3.X UR6, UPT, UPT, URZ, UR9, URZ, UP1, !UPT ;  /* 0x00000009ff067290 */ /* 0x000fe20008ffe4ff */
[----:B0-----:R-:W-:-:S03]  /*0220*/  IMAD.WIDE.U32 R2, R8, 0x4, R2 ;  /* 0x0000000408027825 */ /* 0x001fc600078e0002 */
[----:B------:R-:W-:-:S04]  /*0230*/  IADD3 R4, P0, PT, R2, 0x20, RZ ;  /* 0x0000002002047810 */ /* 0x000fc80007f1e0ff */
[----:B------:R-:W-:-:S09]  /*0240*/  IADD3.X R5, PT, PT, RZ, R3, RZ, P0, !PT ;  /* 0x00000003ff057210 */ /* 0x000fd200007fe4ff */
.L_x_2:
[----:B------:R-:W-:Y:S01]  /*0250*/  MOV R2, UR5 ;  /* 0x0000000500027c02 */ /* 0x000fe20008000f00 */
[----:B------:R-:W2:Y:S01]  /*0260*/  LDG.E R15, desc[UR12][R4.64+-0x20] ;  /* 0xffffe00c040f7981 */ /* 0x000ea2000c1e1900 */
[----:B------:R-:W-:-:S03]  /*0270*/  MOV R3, UR6 ;  /* 0x0000000600037c02 */ /* 0x000fc60008000f00 */
[----:B------:R-:W3:Y:S01]  /*0280*/  LDG.E R17, desc[UR12][R4.64+-0x1c] ;  /* 0xffffe40c04117981 */ /* 0x000ee2000c1e1900 */
[----:B------:R-:W-:-:S03]  /*0290*/  IMAD.WIDE R2, R6, 0x4, R2 ;  /* 0x0000000406027825 */ /* 0x000fc600078e0202 */
[----:B------:R-:W4:Y:S04]  /*02a0*/  LDG.E R19, desc[UR12][R4.64+-0x18] ;  /* 0xffffe80c04137981 */ /* 0x000f28000c1e1900 */
[----:B------:R-:W2:Y:S04]  /*02b0*/  LDG.E R16, desc[UR12][R2.64+-0x20] ;  /* 0xffffe00c02107981 */ /* 0x000ea8000c1e1900 */
[----:B------:R-:W3:Y:S04]  /*02c0*/  LDG.E R24, desc[UR12][R2.64+-0x1c] ;  /* 0xffffe40c02187981 */ /* 0x000ee8000c1e1900 */
[----:B------:R-:W4:Y:S04]  /*02d0*/  LDG.E R18, desc[UR12][R2.64+-0x18] ;  /* 0xffffe80c02127981 */ /* 0x000f28000c1e1900 */
[----:B------:R-:W5:Y:S04]  /*02e0*/  LDG.E R20, desc[UR12][R4.64+-0x14] ;  /* 0xffffec0c04147981 */ /* 0x000f68000c1e1900 */
        /* <DEDUP_REMOVED lines=8> */
[----:B------:R-:W5:Y:S01]  /*0370*/  LDG.E R26, desc[UR12][R4.64+0x1c] ;  /* 0x00001c0c041a7981 */ /* 0x000f62000c1e1900 */
[----:B--2---:R-:W-:-:S03]  /*0380*/  FFMA R16, R15, R16, R14 ;  /* 0x000000100f107223 */ /* 0x004fc6000000000e */
[----:B------:R-:W2:Y:S01]  /*0390*/  LDG.E R15, desc[UR12][R4.64+-0x4] ;  /* 0xfffffc0c040f7981 */ /* 0x000ea2000c1e1900 */
[----:B---3--:R-:W-:-:S03]  /*03a0*/  FFMA R24, R17, R24, R16 ;  /* 0x0000001811187223 */ /* 0x008fc60000000010 */
[----:B------:R-:W2:Y:S01]  /*03b0*/  LDG.E R14, desc[UR12][R2.64+-0x4] ;  /* 0xfffffc0c020e7981 */ /* 0x000ea2000c1e1900 */
[----:B----4-:R-:W-:-:S03]  /*03c0*/  FFMA R25, R19, R18, R24 ;  /* 0x0000001213197223 */ /* 0x010fc60000000018 */
[----:B------:R-:W3:Y:S04]  /*03d0*/  LDG.E R16, desc[UR12][R4.64] ;  /* 0x0000000c04107981 */ /* 0x000ee8000c1e1900 */
[----:B------:R-:W3:Y:S01]  /*03e0*/  LDG.E R17, desc[UR12][R2.64] ;  /* 0x0000000c02117981 */ /* 0x000ee2000c1e1900 */
[----:B-----5:R-:W-:-:S03]  /*03f0*/  FFMA R25, R20, R21, R25 ;  /* 0x0000001514197223 */ /* 0x020fc60000000019 */
[----:B------:R-:W4:Y:S04]  /*0400*/  LDG.E R18, desc[UR12][R4.64+0x4] ;  /* 0x0000040c04127981 */ /* 0x000f28000c1e1900 */
[----:B------:R-:W4:Y:S01]  /*0410*/  LDG.E R19, desc[UR12][R2.64+0x4] ;  /* 0x0000040c02137981 */ /* 0x000f22000c1e1900 */
[----:B------:R-:W-:-:S03]  /*0420*/  FFMA R25, R22, R23, R25 ;  /* 0x0000001716197223 */ /* 0x000fc60000000019 */
[----:B------:R-:W5:Y:S04]  /*0430*/  LDG.E R20, desc[UR12][R4.64+0x8] ;  /* 0x0000080c04147981 */ /* 0x000f68000c1e1900 */
[----:B------:R-:W5:Y:S01]  /*0440*/  LDG.E R21, desc[UR12][R2.64+0x8] ;  /* 0x0000080c02157981 */ /* 0x000f62000c1e1900 */
[----:B------:R-:W-:-:S03]  /*0450*/  FFMA R25, R10, R11, R25 ;  /* 0x0000000b0a197223 */ /* 0x000fc60000000019 */
[----:B------:R-:W5:Y:S04]  /*0460*/  LDG.E R22, desc[UR12][R4.64+0xc] ;  /* 0x00000c0c04167981 */ /* 0x000f68000c1e1900 */
[----:B------:R-:W5:Y:S04]  /*0470*/  LDG.E R23, desc[UR12][R2.64+0xc] ;  /* 0x00000c0c02177981 */ /* 0x000f68000c1e1900 */
[----:B------:R-:W5:Y:S01]  /*0480*/  LDG.E R10, desc[UR12][R4.64+0x10] ;  /* 0x0000100c040a7981 */ /* 0x000f62000c1e1900 */
[----:B------:R-:W-:-:S03]  /*0490*/  FFMA R28, R12, R13, R25 ;  /* 0x0000000d0c1c7223 */ /* 0x000fc60000000019 */
[----:B------:R-:W5:Y:S04]  /*04a0*/  LDG.E R11, desc[UR12][R2.64+0x10] ;  /* 0x0000100c020b7981 */ /* 0x000f68000c1e1900 */
[----:B------:R-:W5:Y:S04]  /*04b0*/  LDG.E R24, desc[UR12][R4.64+0x14] ;  /* 0x0000140c04187981 */ /* 0x000f68000c1e1900 */
[----:B------:R-:W5:Y:S04]  /*04c0*/  LDG.E R25, desc[UR12][R2.64+0x14] ;  /* 0x0000140c02197981 */ /* 0x000f68000c1e1900 */
[----:B------:R0:W5:Y:S04]  /*04d0*/  LDG.E R13, desc[UR12][R4.64+0x18] ;  /* 0x0000180c040d7981 */ /* 0x000168000c1e1900 */
[----:B------:R-:W5:Y:S01]  /*04e0*/  LDG.E R12, desc[UR12][R2.64+0x18] ;  /* 0x0000180c020c7981 */ /* 0x000f62000c1e1900 */
[----:B------:R-:W-:-:S04]  /*04f0*/  UIADD3 UR8, UPT, UPT, UR8, 0x10, URZ ;  /* 0x0000001008087890 */ /* 0x000fc8000fffe0ff */
[----:B------:R-:W-:Y:S01]  /*0500*/  UISETP.NE.AND UP1, UPT, UR8, URZ, UPT ;  /* 0x000000ff0800728c */ /* 0x000fe2000bf25270 */
[----:B0-----:R-:W-:Y:S02]  /*0510*/  IADD3 R4, P0, PT, R4, 0x40, RZ ;  /* 0x0000004004047810 */ /* 0x001fe40007f1e0ff */
[----:B------:R-:W-:Y:S02]  /*0520*/  IADD3 R6, PT, PT, R6, 0x10, RZ ;  /* 0x0000001006067810 */ /* 0x000fe40007ffe0ff */
[----:B------:R-:W-:Y:S01]  /*0530*/  IADD3.X R5, PT, PT, RZ, R5, RZ, P0, !PT ;  /* 0x00000005ff057210 */ /* 0x000fe200007fe4ff */
[----:B--2---:R-:W-:-:S04]  /*0540*/  FFMA R15, R15, R14, R28 ;  /* 0x0000000e0f0f7223 */ /* 0x004fc8000000001c */
[----:B---3--:R-:W-:-:S04]  /*0550*/  FFMA R15, R16, R17, R15 ;  /* 0x00000011100f7223 */ /* 0x008fc8000000000f */
[----:B----4-:R-:W-:-:S04]  /*0560*/  FFMA R15, R18, R19, R15 ;  /* 0x00000013120f7223 */ /* 0x010fc8000000000f */
[----:B-----5:R-:W-:-:S04]  /*0570*/  FFMA R15, R20, R21, R15 ;  /* 0x00000015140f7223 */ /* 0x020fc8000000000f */
[----:B------:R-:W-:-:S04]  /*0580*/  FFMA R15, R22, R23, R15 ;  /* 0x00000017160f7223 */ /* 0x000fc8000000000f */
[----:B------:R-:W-:-:S04]  /*0590*/  FFMA R11, R10, R11, R15 ;  /* 0x0000000b0a0b7223 */ /* 0x000fc8000000000f */
[----:B------:R-:W-:-:S04]  /*05a0*/  FFMA R24, R24, R25, R11 ;  /* 0x0000001918187223 */ /* 0x000fc8000000000b */
[----:B------:R-:W-:-:S04]  /*05b0*/  FFMA R13, R13, R12, R24 ;  /* 0x0000000c0d0d7223 */ /* 0x000fc80000000018 */
[----:B------:R-:W-:Y:S01]  /*05c0*/  FFMA R14, R26, R27, R13 ;  /* 0x0000001b1a0e7223 */ /* 0x000fe2000000000d */
[----:B------:R-:W-:Y:S06]  /*05d0*/  BRA.U UP1, `(.L_x_2) ;  /* 0xfffffffd011c7547 */ /* 0x000fec000b83ffff */
.L_x_1:
[----:B------:R-:W-:Y:S05]  /*05e0*/  BRA.U !UP0, `(.L_x_0) ;  /* 0x0000000508687547 */ /* 0x000fea000b800000 */
[----:B------:R-:W-:Y:S02]  /*05f0*/  UISETP.GE.U32.AND UP0, UPT, UR10, 0x8, UPT ;  /* 0x000000080a00788c */ /* 0x000fe4000bf06070 */
[----:B------:R-:W-:-:S04]  /*0600*/  ULOP3.LUT UR6, UR7, 0x7, URZ, 0xc0, !UPT ;  /* 0x0000000707067892 */ /* 0x000fc8000f8ec0ff */
[----:B------:R-:W-:-:S03]  /*0610*/  UISETP.NE.AND UP1, UPT, UR6, URZ, UPT ;  /* 0x000000ff0600728c */ /* 0x000fc6000bf25270 */
[----:B------:R-:W-:Y:S08]  /*0620*/  BRA.U !UP0, `(.L_x_3) ;  /* 0x0000000108907547 */ /* 0x000ff0000b800000 */
[----:B------:R-:W0:Y:S01]  /*0630*/  LDC.64 R10, c[0x0][0x380] ;  /* 0x0000e000ff0a7b82 */ /* 0x000e220000000a00 */
[----:B------:R-:W1:Y:S01]  /*0640*/  LDCU.64 UR8, c[0x0][0x380] ;  /* 0x00007000ff0877ac */ /* 0x000e620008000a00 */
[C---:B------:R-:W-:Y:S02]  /*0650*/  IADD3 R3, PT, PT, R8.reuse, UR4, RZ ;  /* 0x0000000408037c10 */ /* 0x040fe4000fffe0ff */
[----:B------:R-:W-:Y:S02]  /*0660*/  IADD3 R6, P0, PT, R8, UR4, RZ ;  /* 0x0000000408067c10 */ /* 0x000fe4000ff1e0ff */
[----:B------:R-:W-:Y:S02]  /*0670*/  IADD3 R13, PT, PT, R9, UR4, RZ ;  /* 0x00000004090d7c10 */ /* 0x000fe4000fffe0ff */
[----:B------:R-:W2:Y:S01]  /*0680*/  LDC.64 R4, c[0x0][0x388] ;  /* 0x0000e200ff047b82 */ /* 0x000ea20000000a00 */
[----:B0-----:R-:W-:Y:S01]  /*0690*/  IMAD.WIDE.U32 R10, R3, 0x4, R10 ;  /* 0x00000004030a7825 */ /* 0x001fe200078e000a */
[----:B------:R-:W-:-:S02]  /*06a0*/  IADD3.X R3, PT, PT, RZ, RZ, RZ, P0, !PT ;  /* 0x000000ffff037210 */ /* 0x000fc400007fe4ff */
[C---:B-1----:R-:W-:Y:S02]  /*06b0*/  LEA R2, P0, R6.reuse, UR8, 0x2 ;  /* 0x0000000806027c11 */ /* 0x042fe4000f8010ff */
[----:B------:R-:W3:Y:S02]  /*06c0*/  LDG.E R15, desc[UR12][R10.64] ;  /* 0x0000000c0a0f7981 */ /* 0x000ee4000c1e1900 */
[----:B------:R-:W-:Y:S01]  /*06d0*/  LEA.HI.X R3, R6, UR9, R3, 0x2, P0 ;  /* 0x0000000906037c11 */ /* 0x000fe200080f1403 */
[----:B--2---:R-:W-:-:S04]  /*06e0*/  IMAD.WIDE R4, R13, 0x4, R4 ;  /* 0x000000040d047825 */ /* 0x004fc800078e0204 */
[----:B------:R-:W2:Y:S04]  /*06f0*/  LDG.E R18, desc[UR12][R2.64+0x4] ;  /* 0x0000040c02127981 */ /* 0x000ea8000c1e1900 */
[----:B------:R-:W3:Y:S04]  /*0700*/  LDG.E R16, desc[UR12][R4.64] ;  /* 0x0000000c04107981 */ /* 0x000ee8000c1e1900 */
[----:B------:R-:W2:Y:S04]  /*0710*/  LDG.E R17, desc[UR12][R4.64+0x4] ;  /* 0x0000040c04117981 */ /* 0x000ea8000c1e1900 */
[----:B------:R-:W4:Y:S04]  /*0720*/  LDG.E R19, desc[UR12][R4.64+0x8] ;  /* 0x0000080c04137981 */ /* 0x000f28000c1e1900 */
        /* <DEDUP_REMOVED lines=11> */
[----:B------:R-:W-:Y:S01]  /*07e0*/  UIADD3 UR4, UPT, UPT, UR4, 0x8, URZ ;  /* 0x0000000804047890 */ /* 0x000fe2000fffe0ff */
[----:B---3--:R-:W-:-:S04]  /*07f0*/  FFMA R15, R15, R16, R14 ;  /* 0x000000100f0f7223 */ /* 0x008fc8000000000e */
[----:B--2---:R-:W-:-:S04]  /*0800*/  FFMA R15, R18, R17, R15 ;  /* 0x00000011120f7223 */ /* 0x004fc8000000000f */
[----:B----4-:R-:W-:-:S04]  /*0810*/  FFMA R15, R20, R19, R15 ;  /* 0x00000013140f7223 */ /* 0x010fc8000000000f */
[----:B-----5:R-:W-:-:S04]  /*0820*/  FFMA R15, R22, R21, R15 ;  /* 0x00000015160f7223 */ /* 0x020fc8000000000f */
[----:B------:R-:W-:-:S04]  /*0830*/  FFMA R15, R24, R23, R15 ;  /* 0x00000017180f7223 */ /* 0x000fc8000000000f */
[----:B------:R-:W-:-:S04]  /*0840*/  FFMA R13, R12, R13, R15 ;  /* 0x0000000d0c0d7223 */ /* 0x000fc8000000000f */
[----:B------:R-:W-:-:S04]  /*0850*/  FFMA R11, R6, R11, R13 ;  /* 0x0000000b060b7223 */ /* 0x000fc8000000000d */
[----:B------:R-:W-:-:S07]  /*0860*/  FFMA R14, R10, R25, R11 ;  /* 0x000000190a0e7223 */ /* 0x000fce000000000b */
.L_x_3:
        /* <DEDUP_REMOVED lines=13> */
[----:B-1----:R-:W-:-:S03]  /*0940*/  LEA R2, P0, R6, UR6, 0x2 ;  /* 0x0000000606027c11 */ /* 0x002fc6000f8010ff */
[----:B------:R-:W3:Y:S01]  /*0950*/  LDG.E R11, desc[UR12][R10.64] ;  /* 0x0000000c0a0b7981 */ /* 0x000ee2000c1e1900 */
        /* <DEDUP_REMOVED lines=8> */
[----:B------:R-:W5:Y:S01]  /*09e0*/  LDG.E R18, desc[UR12][R4.64+0xc] ;  /* 0x00000c0c04127981 */ /* 0x000f62000c1e1900 */
[----:B------:R-:W-:Y:S01]  /*09f0*/  UIADD3 UR4, UPT, UPT, UR4, 0x4, URZ ;  /* 0x0000000404047890 */ /* 0x000fe2000fffe0ff */
[----:B---3--:R-:W-:-:S04]  /*0a00*/  FFMA R6, R11, R6, R14 ;  /* 0x000000060b067223 */ /* 0x008fc8000000000e */
[----:B--2---:R-:W-:-:S04]  /*0a10*/  FFMA R6, R13, R12, R6 ;  /* 0x0000000c0d067223 */ /* 0x004fc80000000006 */
[----:B----4-:R-:W-:-:S04]  /*0a20*/  FFMA R6, R15, R16, R6 ;  /* 0x000000100f067223 */ /* 0x010fc80000000006 */
[----:B-----5:R-:W-:-:S07]  /*0a30*/  FFMA R14, R17, R18, R6 ;  /* 0x00000012110e7223 */ /* 0x020fce0000000006 */
.L_x_4:
[----:B------:R-:W-:Y:S05]  /*0a40*/  BRA.U !UP1, `(.L_x_0) ;  /* 0x0000000109507547 */ /* 0x000fea000b800000 */
[----:B------:R-:W0:Y:S01]  /*0a50*/  LDC.64 R4, c[0x0][0x380] ;  /* 0x0000e000ff047b82 */ /* 0x000e220000000a00 */
[----:B------:R-:W-:Y:S01]  /*0a60*/  IADD3 R11, PT, PT, R8, UR4, RZ ;  /* 0x00000004080b7c10 */ /* 0x000fe2000fffe0ff */
[----:B------:R-:W-:-:S06]  /*0a70*/  UIADD3 UR5, UPT, UPT, -UR5, URZ, URZ ;  /* 0x000000ff05057290 */ /* 0x000fcc000fffe1ff */
[----:B------:R-:W1:Y:S01]  /*0a80*/  LDC.64 R2, c[0x0][0x388] ;  /* 0x0000e200ff027b82 */ /* 0x000e620000000a00 */
[----:B0-----:R-:W-:Y:S01]  /*0a90*/  IMAD.WIDE.U32 R4, R11, 0x4, R4 ;  /* 0x000000040b047825 */ /* 0x001fe200078e0004 */
[----:B------:R-:W-:Y:S02]  /*0aa0*/  IADD3 R11, PT, PT, R9, UR4, RZ ;  /* 0x00000004090b7c10 */ /* 0x000fe4000fffe0ff */
[----:B------:R-:W-:Y:S02]  /*0ab0*/  MOV R6, R4 ;  /* 0x0000000400067202 */ /* 0x000fe40000000f00 */
[----:B------:R-:W-:-:S07]  /*0ac0*/  MOV R13, R5 ;  /* 0x00000005000d7202 */ /* 0x000fce0000000f00 */
.L_x_5:
[----:B-1----:R-:W-:Y:S01]  /*0ad0*/  IMAD.WIDE R4, R11, 0x4, R2 ;  /* 0x000000040b047825 */ /* 0x002fe200078e0202 */
[----:B------:R-:W-:Y:S02]  /*0ae0*/  MOV R9, R13 ;  /* 0x0000000d00097202 */ /* 0x000fe40000000f00 */
[----:B------:R-:W-:-:S03]  /*0af0*/  MOV R8, R6 ;  /* 0x0000000600087202 */ /* 0x000fc60000000f00 */
[----:B------:R-:W2:Y:S04]  /*0b00*/  LDG.E R4, desc[UR12][R4.64] ;  /* 0x0000000c04047981 */ /* 0x000ea8000c1e1900 */
[----:B------:R-:W2:Y:S01]  /*0b10*/  LDG.E R9, desc[UR12][R8.64] ;  /* 0x0000000c08097981 */ /* 0x000ea2000c1e1900 */
[----:B------:R-:W-:Y:S01]  /*0b20*/  UIADD3 UR5, UPT, UPT, UR5, 0x1, URZ ;  /* 0x0000000105057890 */ /* 0x000fe2000fffe0ff */
[----:B------:R-:W-:Y:S02]  /*0b30*/  IADD3 R6, P0, PT, R6, 0x4, RZ ;  /* 0x0000000406067810 */ /* 0x000fe40007f1e0ff */
[----:B------:R-:W-:Y:S01]  /*0b40*/  IADD3 R11, PT, PT, R11, 0x1, RZ ;  /* 0x000000010b0b7810 */ /* 0x000fe20007ffe0ff */
[----:B------:R-:W-:Y:S01]  /*0b50*/  UISETP.NE.AND UP0, UPT, UR5, URZ, UPT ;  /* 0x000000ff0500728c */ /* 0x000fe2000bf05270 */
[----:B------:R-:W-:Y:S01]  /*0b60*/  IADD3.X R13, PT, PT, RZ, R13, RZ, P0, !PT ;  /* 0x0000000dff0d7210 */ /* 0x000fe200007fe4ff */
[----:B--2---:R-:W-:-:S07]  /*0b70*/  FFMA R14, R9, R4, R14 ;  /* 0x00000004090e7223 */ /* 0x004fce000000000e */
[----:B------:R-:W-:Y:S05]  /*0b80*/  BRA.U UP0, `(.L_x_5) ;  /* 0xfffffffd00d07547 */ /* 0x000fea000b83ffff */
.L_x_0:
[----:B------:R-:W0:Y:S08]  /*0b90*/  LDC.64 R2, c[0x0][0x390] ;  /* 0x0000e400ff027b82 */ /* 0x000e300000000a00 */
[----:B------:R-:W1:Y:S01]  /*0ba0*/  LDC.64 R4, c[0x0][0x398] ;  /* 0x0000e600ff047b82 */ /* 0x000e620000000a00 */
[----:B0-----:R-:W-:-:S06]  /*0bb0*/  IMAD.WIDE R2, R0, 0x4, R2 ;  /* 0x0000000400027825 */ /* 0x001fcc00078e0202 */
[----:B------:R-:W2:Y:S01]  /*0bc0*/  LDG.E R3, desc[UR12][R2.64] ;  /* 0x0000000c02037981 */ /* 0x000ea2000c1e1900 */
[----:B------:R-:W-:-:S04]  /*0bd0*/  IMAD R7, R7, UR11, R0 ;  /* 0x0000000b07077c24 */ /* 0x000fc8000f8e0200 */
[----:B-1----:R-:W-:-:S04]  /*0be0*/  IMAD.WIDE R4, R7, 0x4, R4 ;  /* 0x0000000407047825 */ /* 0x002fc800078e0204 */
[----:B--2---:R-:W-:-:S05]  /*0bf0*/  FADD R7, R3, R14 ;  /* 0x0000000e03077221 */ /* 0x004fca0000000000 */
[----:B------:R-:W-:Y:S01]  /*0c00*/  STG.E desc[UR12][R4.64], R7 ;  /* 0x0000000704007986 */ /* 0x000fe2000c10190c */
[----:B------:R-:W-:Y:S05]  /*0c10*/  EXIT ;  /* 0x000000000000794d */ /* 0x000fea0003800000 */
.L_x_6:
[----:B------:R-:W-:-:S00]  /*0c20*/  BRA `(.L_x_6) ;  /* 0xfffffffc00fc7947 */ /* 0x000fc0000383ffff */
[----:B------:R-:W-:-:S00]  /*0c30*/  NOP ;  /* 0x0000000000007918 */ /* 0x000fc00000000000 */
        /* <DEDUP_REMOVED lines=12> */
.L_x_101:


//--------------------- .text._Z10qkv_matmulPfS_S_iiif --------------------------
	.section	.text._Z10qkv_matmulPfS_S_iiif,"ax",@progbits
	.align	128
        .global         _Z10qkv_matmulPfS_S_iiif
        .type           _Z10qkv_matmulPfS_S_iiif,@function
        .size           _Z10qkv_matmulPfS_S_iiif,(.L_x_102 - _Z10qkv_matmulPfS_S_iiif)
        .other          _Z10qkv_matmulPfS_S_iiif,@"STO_CUDA_ENTRY STV_DEFAULT"
_Z10qkv_matmulPfS_S_iiif:
.text._Z10qkv_matmulPfS_S_iiif:
        /* <DEDUP_REMOVED lines=37> */
.L_x_9:
        /* <DEDUP_REMOVED lines=57> */
.L_x_8:
        /* <DEDUP_REMOVED lines=41> */
.L_x_10:
        /* <DEDUP_REMOVED lines=29> */
.L_x_11:
        /* <DEDUP_REMOVED lines=9> */
.L_x_12:
        /* <DEDUP_REMOVED lines=12> */
.L_x_7:
[----:B------:R-:W0:Y:S01]  /*0b90*/  LDC.64 R2, c[0x0][0x390] ;  /* 0x0000e400ff027b82 */ /* 0x000e220000000a00 */
[----:B------:R-:W1:Y:S01]  /*0ba0*/  LDCU UR4, c[0x0][0x3a4] ;  /* 0x00007480ff0477ac */ /* 0x000e620008000800 */
[----:B------:R-:W-:Y:S02]  /*0bb0*/  IMAD R7, R7, UR11, R0 ;  /* 0x0000000b07077c24 */ /* 0x000fe4000f8e0200 */
[----:B-1----:R-:W-:Y:S02]  /*0bc0*/  FMUL R5, R14, UR4 ;  /* 0x000000040e057c20 */ /* 0x002fe40008400000 */
[----:B0-----:R-:W-:-:S05]  /*0bd0*/  IMAD.WIDE R2, R7, 0x4, R2 ;  /* 0x0000000407027825 */ /* 0x001fca00078e0202 */
[----:B------:R-:W-:Y:S01]  /*0be0*/  STG.E desc[UR12][R2.64], R5 ;  /* 0x0000000502007986 */ /* 0x000fe2000c10190c */
[----:B------:R-:W-:Y:S05]  /*0bf0*/  EXIT ;  /* 0x000000000000794d */ /* 0x000fea0003800000 */
.L_x_13:
        /* <DEDUP_REMOVED lines=16> */
.L_x_102:


//--------------------- .text._Z14attnval_matmulPfS_S_iiif --------------------------
	.section	.text._Z14attnval_matmulPfS_S_iiif,"ax",@progbits
	.align	128
        .global         _Z14attnval_matmulPfS_S_iiif
        .type           _Z14attnval_matmulPfS_S_iiif,@function
        .size           _Z14attnval_matmulPfS_S_iiif,(.L_x_103 - _Z14attnval_matmulPfS_S_iiif)
        .other          _Z14attnval_matmulPfS_S_iiif,@"STO_CUDA_ENTRY STV_DEFAULT"
_Z14attnval_matmulPfS_S_iiif:
.text._Z14attnval_matmulPfS_S_iiif:
[----:B------:R-:W-:Y:S01]  /*0000*/  LDC R1, c[0x0][0x37c] ;  /* 0x0000df00ff017b82 */ /* 0x000fe20000000800 */
[----:B------:R-:W0:Y:S07]  /*0010*/  S2R R5, SR_TID.X ;  /* 0x0000000000057919 */ /* 0x000e2e0000002100 */
[----:B------:R-:W1:Y:S01]  /*0020*/  LDC R19, c[0x0][0x364] ;  /* 0x0000d900ff137b82 */ /* 0x000e620000000800 */
[----:B------:R-:W1:Y:S07]  /*0030*/  S2R R4, SR_TID.Y ;  /* 0x0000000000047919 */ /* 0x000e6e0000002200 */
[----:B------:R-:W0:Y:S08]  /*0040*/  S2UR UR5, SR_CTAID.X ;  /* 0x00000000000579c3 */ /* 0x000e300000002500 */
[----:B------:R-:W0:Y:S08]  /*0050*/  LDC R0, c[0x0][0x360] ;  /* 0x0000d800ff007b82 */ /* 0x000e300000000800 */
[----:B------:R-:W1:Y:S08]  /*0060*/  S2UR UR4, SR_CTAID.Y ;  /* 0x00000000000479c3 */ /* 0x000e700000002600 */
[----:B------:R-:W2:Y:S01]  /*0070*/  LDC.64 R2, c[0x0][0x398] ;  /* 0x0000e600ff027b82 */ /* 0x000ea20000000a00 */
[----:B0-----:R-:W-:-:S02]  /*0080*/  IMAD R0, R0, UR5, R5 ;  /* 0x0000000500007c24 */ /* 0x001fc4000f8e0205 */
[----:B-1----:R-:W-:-:S03]  /*0090*/  IMAD R19, R19, UR4, R4 ;  /* 0x0000000413137c24 */ /* 0x002fc6000f8e0204 */
[----:B--2---:R-:W-:-:S04]  /*00a0*/  ISETP.GE.AND P0, PT, R0, R3, PT ;  /* 0x000000030000720c */ /* 0x004fc80003f06270 */
[----:B------:R-:W-:-:S13]  /*00b0*/  ISETP.GE.OR P0, PT, R19, R2, P0 ;  /* 0x000000021300720c */ /* 0x000fda0000706670 */
[----:B------:R-:W-:Y:S05]  /*00c0*/  @P0 EXIT ;  /* 0x000000000000094d */ /* 0x000fea0003800000 */
[----:B------:R-:W0:Y:S01]  /*00d0*/  LDC R2, c[0x0][0x3a0] ;  /* 0x0000e800ff027b82 */ /* 0x000e220000000800 */
[----:B------:R-:W1:Y:S01]  /*00e0*/  LDCU.64 UR4, c[0x0][0x358] ;  /* 0x00006b00ff0477ac */ /* 0x000e620008000a00 */
[----:B------:R-:W-:Y:S01]  /*00f0*/  HFMA2 R24, -RZ, RZ, 0, 0 ;  /* 0x00000000ff187431 */ /* 0x000fe200000001ff */
[----:B0-----:R-:W-:-:S13]  /*0100*/  ISETP.GE.AND P0, PT, R2, 0x1, PT ;  /* 0x000000010200780c */ /* 0x001fda0003f06270 */
[----:B-1----:R-:W-:Y:S05]  /*0110*/  @!P0 BRA `(.L_x_14) ;  /* 0x0000000400e08947 */ /* 0x002fea0003800000 */
[C---:B------:R-:W-:Y:S01]  /*0120*/  ISETP.GE.U32.AND P1, PT, R2.reuse, 0x8, PT ;  /* 0x000000080200780c */ /* 0x040fe20003f26070 */
[----:B------:R-:W-:Y:S01]  /*0130*/  IMAD R20, R19, R2, RZ ;  /* 0x0000000213147224 */ /* 0x000fe200078e02ff */
[----:B------:R-:W-:Y:S02]  /*0140*/  LOP3.LUT R27, R2, 0x7, RZ, 0xc0, !PT ;  /* 0x00000007021b7812 */ /* 0x000fe400078ec0ff */
[----:B------:R-:W-:Y:S02]  /*0150*/  MOV R24, RZ ;  /* 0x000000ff00187202 */ /* 0x000fe40000000f00 */
[----:B------:R-:W-:Y:S02]  /*0160*/  ISETP.NE.AND P0, PT, R27, RZ, PT ;  /* 0x000000ff1b00720c */ /* 0x000fe40003f05270 */
[----:B------:R-:W-:-:S05]  /*0170*/  MOV R21, RZ ;  /* 0x000000ff00157202 */ /* 0x000fca0000000f00 */
[----:B------:R-:W-:Y:S06]  /*0180*/  @!P1 BRA `(.L_x_15) ;  /* 0x0000000000c49947 */ /* 0x000fec0003800000 */
[----:B------:R-:W0:Y:S01]  /*0190*/  LDC.64 R4, c[0x0][0x380] ;  /* 0x0000e000ff047b82 */ /* 0x000e220000000a00 */
[----:B------:R-:W-:Y:S02]  /*01a0*/  LOP3.LUT R21, R2, 0x7ffffff8, RZ, 0xc0, !PT ;  /* 0x7ffffff802157812 */ /* 0x000fe400078ec0ff */
[----:B------:R-:W-:Y:S02]  /*01b0*/  MOV R24, RZ ;  /* 0x000000ff00187202 */ /* 0x000fe40000000f00 */
[----:B------:R-:W-:Y:S02]  /*01c0*/  MOV R18, R0 ;  /* 0x0000000000127202 */ /* 0x000fe40000000f00 */
[----:B------:R-:W-:Y:S01]  /*01d0*/  IADD3 R22, PT, PT, -R21, RZ, RZ ;  /* 0x000000ff15167210 */ /* 0x000fe20007ffe1ff */
[----:B0-----:R-:W-:-:S03]  /*01e0*/  IMAD.WIDE.U32 R4, R20, 0x4, R4 ;  /* 0x0000000414047825 */ /* 0x001fc600078e0004 */
[----:B------:R-:W-:-:S04]  /*01f0*/  IADD3 R6, P1, PT, R4, 0x10, RZ ;  /* 0x0000001004067810 */ /* 0x000fc80007f3e0ff */
[----:B------:R-:W-:-:S09]  /*0200*/  IADD3.X R7, PT, PT, RZ, R5, RZ, P1, !PT ;  /* 0x00000005ff077210 */ /* 0x000fd20000ffe4ff */
.L_x_16:
[----:B------:R-:W0:Y:S01]  /*0210*/  LDC.64 R16, c[0x0][0x388] ;  /* 0x0000e200ff107b82 */ /* 0x000e220000000a00 */
[----:B------:R-:W-:Y:S02]  /*0220*/  MOV R4, R6 ;  /* 0x0000000600047202 */ /* 0x000fe40000000f00 */
[----:B------:R-:W-:-:S05]  /*0230*/  MOV R5, R7 ;  /* 0x0000000700057202 */ /* 0x000fca0000000f00 */
[----:B------:R-:W2:Y:S04]  /*0240*/  LDG.E R25, desc[UR4][R4.64+-0x10] ;  /* 0xfffff00404197981 */ /* 0x000ea8000c1e1900 */
[----:B------:R-:W3:Y:S04]  /*0250*/  LDG.E R23, desc[UR4][R4.64+-0xc] ;  /* 0xfffff40404177981 */ /* 0x000ee8000c1e1900 */
[----:B------:R-:W4:Y:S04]  /*0260*/  LDG.E R29, desc[UR4][R4.64+-0x8] ;  /* 0xfffff804041d7981 */ /* 0x000f28000c1e1900 */
[----:B------:R-:W5:Y:S01]  /*0270*/  LDG.E R28, desc[UR4][R4.64+-0x4] ;  /* 0xfffffc04041c7981 */ /* 0x000f62000c1e1900 */
[----:B0-----:R-:W-:-:S05]  /*0280*/  IMAD.WIDE R16, R18, 0x4, R16 ;  /* 0x0000000412107825 */ /* 0x001fca00078e0210 */
[----:B------:R0:W2:Y:S01]  /*0290*/  LDG.E R26, desc[UR4][R16.64] ;  /* 0x00000004101a7981 */ /* 0x0000a2000c1e1900 */
[----:B------:R-:W-:-:S04]  /*02a0*/  IMAD.WIDE R14, R3, 0x4, R16 ;  /* 0x00000004030e7825 */ /* 0x000fc800078e0210 */
[C---:B------:R-:W-:Y:S02]  /*02b0*/  IMAD.WIDE R6, R3.reuse, 0x4, R14 ;  /* 0x0000000403067825 */ /* 0x040fe400078e020e */
[----:B------:R-:W3:Y:S02]  /*02c0*/  LDG.E R14, desc[UR4][R14.64] ;  /* 0x000000040e0e7981 */ /* 0x000ee4000c1e1900 */
[C---:B------:R-:W-:Y:S02]  /*02d0*/  IMAD.WIDE R10, R3.reuse, 0x4, R6 ;  /* 0x00000004030a7825 */ /* 0x040fe400078e0206 */
[----:B------:R-:W4:Y:S02]  /*02e0*/  LDG.E R6, desc[UR4][R6.64] ;  /* 0x0000000406067981 */ /* 0x000f24000c1e1900 */
[C---:B------:R-:W-:Y:S02]  /*02f0*/  IMAD.WIDE R8, R3.reuse, 0x4, R10 ;  /* 0x0000000403087825 */ /* 0x040fe400078e020a */
[----:B------:R-:W5:Y:S02]  /*0300*/  LDG.E R10, desc[UR4][R10.64] ;  /* 0x000000040a0a7981 */ /* 0x000f64000c1e1900 */
[----:B------:R-:W-:-:S02]  /*0310*/  IMAD.WIDE R12, R3, 0x4, R8 ;  /* 0x00000004030c7825 */ /* 0x000fc400078e0208 */
[----:B------:R-:W5:Y:S04]  /*0320*/  LDG.E R7, desc[UR4][R4.64] ;  /* 0x0000000404077981 */ /* 0x000f68000c1e1900 */
[----:B------:R-:W5:Y:S01]  /*0330*/  LDG.E R8, desc[UR4][R8.64] ;  /* 0x0000000408087981 */ /* 0x000f62000c1e1900 */
[----:B0-----:R-:W-:-:S03]  /*0340*/  IMAD.WIDE R16, R3, 0x4, R12 ;  /* 0x0000000403107825 */ /* 0x001fc600078e020c */
[----:B------:R-:W5:Y:S04]  /*0350*/  LDG.E R12, desc[UR4][R12.64] ;  /* 0x000000040c0c7981 */ /* 0x000f68000c1e1900 */
[----:B------:R-:W5:Y:S04]  /*0360*/  LDG.E R15, desc[UR4][R16.64] ;  /* 0x00000004100f7981 */ /* 0x000f68000c1e1900 */
[----:B------:R-:W5:Y:S04]  /*0370*/  LDG.E R9, desc[UR4][R4.64+0x4] ;  /* 0x0000040404097981 */ /* 0x000f68000c1e1900 */
[----:B------:R-:W5:Y:S01]  /*0380*/  LDG.E R11, desc[UR4][R4.64+0xc] ;  /* 0x00000c04040b7981 */ /* 0x000f62000c1e1900 */
[----:B--2---:R-:W-:Y:S01]  /*0390*/  FFMA R26, R25, R26, R24 ;  /* 0x0000001a191a7223 */ /* 0x004fe20000000018 */
[----:B------:R-:W-:-:S02]  /*03a0*/  IMAD.WIDE R24, R3, 0x4, R16 ;  /* 0x0000000403187825 */ /* 0x000fc400078e0210 */
[----:B------:R-:W2:Y:S04]  /*03b0*/  LDG.E R16, desc[UR4][R4.64+0x8] ;  /* 0x0000080404107981 */ /* 0x000ea8000c1e1900 */
[----:B------:R-:W2:Y:S01]  /*03c0*/  LDG.E R24, desc[UR4][R24.64] ;  /* 0x0000000418187981 */ /* 0x000ea2000c1e1900 */
[----:B---3--:R-:W-:Y:S01]  /*03d0*/  FFMA R14, R23, R14, R26 ;  /* 0x0000000e170e7223 */ /* 0x008fe2000000001a */
[----:B------:R-:W-:-:S03]  /*03e0*/  IADD3 R22, PT, PT, R22, 0x8, RZ ;  /* 0x0000000816167810 */ /* 0x000fc60007ffe0ff */
[----:B----4-:R-:W-:Y:S01]  /*03f0*/  FFMA R29, R29, R6, R14 ;  /* 0x000000061d1d7223 */ /* 0x010fe2000000000e */
[----:B------:R-:W-:-:S03]  /*0400*/  ISETP.NE.AND P1, PT, R22, RZ, PT ;  /* 0x000000ff1600720c */ /* 0x000fc60003f25270 */
[----:B-----5:R-:W-:Y:S01]  /*0410*/  FFMA R10, R28, R10, R29 ;  /* 0x0000000a1c0a7223 */ /* 0x020fe2000000001d */
[----:B------:R-:W-:-:S03]  /*0420*/  IADD3 R6, P2, PT, R4, 0x20, RZ ;  /* 0x0000002004067810 */ /* 0x000fc60007f5e0ff */
[----:B------:R-:W-:Y:S01]  /*0430*/  FFMA R8, R7, R8, R10 ;  /* 0x0000000807087223 */ /* 0x000fe2000000000a */
[----:B------:R-:W-:Y:S02]  /*0440*/  IADD3.X R7, PT, PT, RZ, R5, RZ, P2, !PT ;  /* 0x00000005ff077210 */ /* 0x000fe400017fe4ff */
[----:B------:R-:W-:Y:S01]  /*0450*/  LEA R18, R3, R18, 0x3 ;  /* 0x0000001203127211 */ /* 0x000fe200078e18ff */
[----:B------:R-:W-:-:S04]  /*0460*/  FFMA R9, R9, R12, R8 ;  /* 0x0000000c09097223 */ /* 0x000fc80000000008 */
[----:B--2---:R-:W-:-:S04]  /*0470*/  FFMA R16, R16, R15, R9 ;  /* 0x0000000f10107223 */ /* 0x004fc80000000009 */
[----:B------:R-:W-:Y:S01]  /*0480*/  FFMA R24, R11, R24, R16 ;  /* 0x000000180b187223 */ /* 0x000fe20000000010 */
[----:B------:R-:W-:Y:S06]  /*0490*/  @P1 BRA `(.L_x_16) ;  /* 0xfffffffc005c1947 */ /* 0x000fec000383ffff */
.L_x_15:
[----:B------:R-:W-:Y:S05]  /*04a0*/  @!P0 BRA `(.L_x_14) ;  /* 0x0000000000fc8947 */ /* 0x000fea0003800000 */
[----:B------:R-:W-:Y:S02]  /*04b0*/  ISETP.GE.U32.AND P1, PT, R27, 0x4, PT ;  /* 0x000000041b00780c */ /* 0x000fe40003f26070 */
[----:B------:R-:W-:-:S04]  /*04c0*/  LOP3.LUT R16, R2, 0x3, RZ, 0xc0, !PT ;  /* 0x0000000302107812 */ /* 0x000fc800078ec0ff */
[----:B------:R-:W-:-:S07]  /*04d0*/  ISETP.NE.AND P0, PT, R16, RZ, PT ;  /* 0x000000ff1000720c */ /* 0x000fce0003f05270 */
[----:B------:R-:W-:Y:S06]  /*04e0*/  @!P1 BRA `(.L_x_17) ;  /* 0x00000000006c9947 */ /* 0x000fec0003800000 */
[----:B------:R-:W0:Y:S01]  /*04f0*/  LDC.64 R6, c[0x0][0x388] ;  /* 0x0000e200ff067b82 */ /* 0x000e220000000a00 */
[----:B------:R-:W1:Y:S01]  /*0500*/  LDCU.64 UR6, c[0x0][0x380] ;  /* 0x00007000ff0677ac */ /* 0x000e620008000a00 */
[----:B------:R-:W-:Y:S01]  /*0510*/  IMAD R9, R21, R3, R0 ;  /* 0x0000000315097224 */ /* 0x000fe200078e0200 */
[CC--:B------:R-:W-:Y:S02]  /*0520*/  IADD3 R5, PT, PT, R20.reuse, R21.reuse, RZ ;  /* 0x0000001514057210 */ /* 0x0c0fe40007ffe0ff */
[----:B------:R-:W-:-:S03]  /*0530*/  IADD3 R10, P1, PT, R20, R21, RZ ;  /* 0x00000015140a7210 */ /* 0x000fc60007f3e0ff */
[----:B------:R-:W2:Y:S01]  /*0540*/  LDC.64 R14, c[0x0][0x380] ;  /* 0x0000e000ff0e7b82 */ /* 0x000ea20000000a00 */
[----:B0-----:R-:W-:-:S04]  /*0550*/  IMAD.WIDE R6, R9, 0x4, R6 ;  /* 0x0000000409067825 */ /* 0x001fc800078e0206 */
[----:B------:R-:W-:Y:S02]  /*0560*/  IMAD.WIDE R8, R3, 0x4, R6 ;  /* 0x0000000403087825 */ /* 0x000fe400078e0206 */
[----:B------:R-:W3:Y:S02]  /*0570*/  LDG.E R6, desc[UR4][R6.64] ;  /* 0x0000000406067981 */ /* 0x000ee4000c1e1900 */
[----:B--2---:R-:W-:Y:S01]  /*0580*/  IMAD.WIDE.U32 R14, R5, 0x4, R14 ;  /* 0x00000004050e7825 */ /* 0x004fe200078e000e */
[----:B------:R-:W-:Y:S02]  /*0590*/  IADD3.X R5, PT, PT, RZ, RZ, RZ, P1, !PT ;  /* 0x000000ffff057210 */ /* 0x000fe40000ffe4ff */
[----:B-1----:R-:W-:-:S03]  /*05a0*/  LEA R4, P1, R10, UR6, 0x2 ;  /* 0x000000060a047c11 */ /* 0x002fc6000f8210ff */
[----:B------:R-:W3:Y:S01]  /*05b0*/  LDG.E R15, desc[UR4][R14.64] ;  /* 0x000000040e0f7981 */ /* 0x000ee2000c1e1900 */
[----:B------:R-:W-:Y:S01]  /*05c0*/  LEA.HI.X R5, R10, UR7, R5, 0x2, P1 ;  /* 0x000000070a057c11 */ /* 0x000fe200088f1405 */
[C---:B------:R-:W-:Y:S02]  /*05d0*/  IMAD.WIDE R10, R3.reuse, 0x4, R8 ;  /* 0x00000004030a7825 */ /* 0x040fe400078e0208 */
[----:B------:R-:W2:Y:S04]  /*05e0*/  LDG.E R8, desc[UR4][R8.64] ;  /* 0x0000000408087981 */ /* 0x000ea8000c1e1900 */
[----:B------:R-:W2:Y:S01]  /*05f0*/  LDG.E R17, desc[UR4][R4.64+0x4] ;  /* 0x0000040404117981 */ /* 0x000ea2000c1e1900 */
[----:B------:R-:W-:-:S03]  /*0600*/  IMAD.WIDE R12, R3, 0x4, R10 ;  /* 0x00000004030c7825 */ /* 0x000fc600078e020a */
[----:B------:R-:W4:Y:S04]  /*0610*/  LDG.E R22, desc[UR4][R10.64] ;  /* 0x000000040a167981 */ /* 0x000f28000c1e1900 */
[----:B------:R-:W4:Y:S04]  /*0620*/  LDG.E R18, desc[UR4][R4.64+0x8] ;  /* 0x0000080404127981 */ /* 0x000f28000c1e1900 */
[----:B------:R-:W5:Y:S04]  /*0630*/  LDG.E R26, desc[UR4][R4.64+0xc] ;  /* 0x00000c04041a7981 */ /* 0x000f68000c1e1900 */
[----:B------:R-:W5:Y:S01]  /*0640*/  LDG.E R12, desc[UR4][R12.64] ;  /* 0x000000040c0c7981 */ /* 0x000f62000c1e1900 */
[----:B------:R-:W-:Y:S01]  /*0650*/  IADD3 R21, PT, PT, R21, 0x4, RZ ;  /* 0x0000000415157810 */ /* 0x000fe20007ffe0ff */
[----:B---3--:R-:W-:-:S04]  /*0660*/  FFMA R24, R15, R6, R24 ;  /* 0x000000060f187223 */ /* 0x008fc80000000018 */
[----:B--2---:R-:W-:-:S04]  /*0670*/  FFMA R17, R17, R8, R24 ;  /* 0x0000000811117223 */ /* 0x004fc80000000018 */
[----:B----4-:R-:W-:-:S04]  /*0680*/  FFMA R17, R18, R22, R17 ;  /* 0x0000001612117223 */ /* 0x010fc80000000011 */
[----:B-----5:R-:W-:-:S07]  /*0690*/  FFMA R24, R26, R12, R17 ;  /* 0x0000000c1a187223 */ /* 0x020fce0000000011 */
.L_x_17:
[----:B------:R-:W-:Y:S05]  /*06a0*/  @!P0 BRA `(.L_x_14) ;  /* 0x00000000007c8947 */ /* 0x000fea0003800000 */
[----:B------:R-:W-:Y:S01]  /*06b0*/  ISETP.NE.AND P1, PT, R16, 0x1, PT ;  /* 0x000000011000780c */ /* 0x000fe20003f25270 */
[----:B------:R-:W0:Y:S01]  /*06c0*/  LDC.64 R12, c[0x0][0x380] ;  /* 0x0000e000ff0c7b82 */ /* 0x000e220000000a00 */
[----:B------:R-:W-:-:S04]  /*06d0*/  LOP3.LUT R2, R2, 0x1, RZ, 0xc0, !PT ;  /* 0x0000000102027812 */ /* 0x000fc800078ec0ff */
[----:B------:R-:W-:-:S03]  /*06e0*/  ISETP.NE.U32.AND P0, PT, R2, 0x1, PT ;  /* 0x000000010200780c */ /* 0x000fc60003f05070 */
[----:B------:R-:W1:Y:S04]  /*06f0*/  LDC.64 R10, c[0x0][0x388] ;  /* 0x0000e200ff0a7b82 */ /* 0x000e680000000a00 */
[CC--:B------:R-:W-:Y:S02]  /*0700*/  @P1 IADD3 R15, PT, PT, R20.reuse, R21.reuse, RZ ;  /* 0x00000015140f1210 */ /* 0x0c0fe40007ffe0ff */
[----:B------:R-:W-:Y:S02]  /*0710*/  @P1 IADD3 R2, P2, PT, R20, R21, RZ ;  /* 0x0000001514021210 */ /* 0x000fe40007f5e0ff */
[----:B------:R-:W2:Y:S02]  /*0720*/  @P1 LDC.64 R4, c[0x0][0x380] ;  /* 0x0000e000ff041b82 */ /* 0x000ea40000000a00 */
[----:B------:R-:W-:-:S06]  /*0730*/  @P1 IADD3.X R14, PT, PT, RZ, RZ, RZ, P2, !PT ;  /* 0x000000ffff0e1210 */ /* 0x000fcc00017fe4ff */
[----:B------:R-:W3:Y:S01]  /*0740*/  LDC.64 R6, c[0x0][0x380] ;  /* 0x0000e000ff067b82 */ /* 0x000ee20000000a00 */
[----:B0-----:R-:W-:-:S04]  /*0750*/  @P1 IMAD.WIDE.U32 R12, R15, 0x4, R12 ;  /* 0x000000040f0c1825 */ /* 0x001fc800078e000c */
[C---:B------:R-:W-:Y:S01]  /*0760*/  @P1 IMAD R15, R21.reuse, R3, R0 ;  /* 0x00000003150f1224 */ /* 0x040fe200078e0200 */
[----:B------:R-:W-:Y:S01]  /*0770*/  @P1 IADD3 R21, PT, PT, R21, 0x2, RZ ;  /* 0x0000000215151810 */ /* 0x000fe20007ffe0ff */
[----:B------:R-:W4:Y:S01]  /*0780*/  @P1 LDG.E R13, desc[UR4][R12.64] ;  /* 0x000000040c0d1981 */ /* 0x000f22000c1e1900 */
[----:B------:R-:W0:Y:S01]  /*0790*/  LDC.64 R8, c[0x0][0x388] ;  /* 0x0000e200ff087b82 */ /* 0x000e220000000a00 */
[----:B-1----:R-:W-:Y:S01]  /*07a0*/  @P1 IMAD.WIDE R10, R15, 0x4, R10 ;  /* 0x000000040f0a1825 */ /* 0x002fe200078e020a */
[----:B------:R-:W-:Y:S02]  /*07b0*/  @!P0 IADD3 R17, PT, PT, R20, R21, RZ ;  /* 0x0000001514118210 */ /* 0x000fe40007ffe0ff */
[----:B--2---:R-:W-:Y:S01]  /*07c0*/  @P1 LEA R4, P2, R2, R4, 0x2 ;  /* 0x0000000402041211 */ /* 0x004fe200078410ff */
[----:B------:R-:W-:-:S03]  /*07d0*/  @!P0 IMAD R21, R21, R3, R0 ;  /* 0x0000000315158224 */ /* 0x000fc600078e0200 */
[----:B------:R-:W-:Y:S01]  /*07e0*/  @P1 LEA.HI.X R5, R2, R5, R14, 0x2, P2 ;  /* 0x0000000502051211 */ /* 0x000fe200010f140e */
[----:B------:R-:W-:Y:S01]  /*07f0*/  @P1 IMAD.WIDE R14, R3, 0x4, R10 ;  /* 0x00000004030e1825 */ /* 0x000fe200078e020a */
[----:B------:R-:W4:Y:S03]  /*0800*/  @P1 LDG.E R2, desc[UR4][R10.64] ;  /* 0x000000040a021981 */ /* 0x000f26000c1e1900 */
[----:B---3--:R-:W-:Y:S01]  /*0810*/  @!P0 IMAD.WIDE.U32 R6, R17, 0x4, R6 ;  /* 0x0000000411068825 */ /* 0x008fe200078e0006 */
[----:B------:R-:W2:Y:S04]  /*0820*/  @P1 LDG.E R5, desc[UR4][R4.64+0x4] ;  /* 0x0000040404051981 */ /* 0x000ea8000c1e1900 */
[----:B------:R-:W2:Y:S01]  /*0830*/  @P1 LDG.E R14, desc[UR4][R14.64] ;  /* 0x000000040e0e1981 */ /* 0x000ea2000c1e1900 */
[----:B0-----:R-:W-:-:S03]  /*0840*/  @!P0 IMAD.WIDE R8, R21, 0x4, R8 ;  /* 0x0000000415088825 */ /* 0x001fc600078e0208 */
[----:B------:R-:W3:Y:S04]  /*0850*/  @!P0 LDG.E R7, desc[UR4][R6.64] ;  /* 0x0000000406078981 */ /* 0x000ee8000c1e1900 */
[----:B------:R-:W3:Y:S01]  /*0860*/  @!P0 LDG.E R8, desc[UR4][R8.64] ;  /* 0x0000000408088981 */ /* 0x000ee2000c1e1900 */
[----:B----4-:R-:W-:-:S04]  /*0870*/  @P1 FFMA R2, R13, R2, R24 ;  /* 0x000000020d021223 */ /* 0x010fc80000000018 */
[----:B--2---:R-:W-:-:S04]  /*0880*/  @P1 FFMA R24, R5, R14, R2 ;  /* 0x0000000e05181223 */ /* 0x004fc80000000002 */
[----:B---3--:R-:W-:-:S07]  /*0890*/  @!P0 FFMA R24, R7, R8, R24 ;  /* 0x0000000807188223 */ /* 0x008fce0000000018 */
.L_x_14:
[----:B------:R-:W0:Y:S01]  /*08a0*/  LDC.64 R4, c[0x0][0x390] ;  /* 0x0000e400ff047b82 */ /* 0x000e220000000a00 */
[----:B------:R-:W-:-:S04]  /*08b0*/  IMAD R3, R19, R3, R0 ;  /* 0x0000000313037224 */ /* 0x000fc800078e0200 */
[----:B0-----:R-:W-:-:S05]  /*08c0*/  IMAD.WIDE R2, R3, 0x4, R4 ;  /* 0x0000000403027825 */ /* 0x001fca00078e0204 */
[----:B------:R-:W-:Y:S01]  /*08d0*/  STG.E desc[UR4][R2.64], R24 ;  /* 0x0000001802007986 */ /* 0x000fe2000c101904 */
[----:B------:R-:W-:Y:S05]  /*08e0*/  EXIT ;  /* 0x000000000000794d */ /* 0x000fea0003800000 */
.L_x_18:
        /* <DEDUP_REMOVED lines=9> */
.L_x_103:


//--------------------- .text._Z9qk_matmulPfS_S_iiif --------------------------
	.section	.text._Z9qk_matmulPfS_S_iiif,"ax",@progbits
	.align	128
        .global         _Z9qk_matmulPfS_S_iiif
        .type           _Z9qk_matmulPfS_S_iiif,@function
        .size           _Z9qk_matmulPfS_S_iiif,(.L_x_104 - _Z9qk_matmulPfS_S_iiif)
        .other          _Z9qk_matmulPfS_S_iiif,@"STO_CUDA_ENTRY STV_DEFAULT"
_Z9qk_matmulPfS_S_iiif:
.text._Z9qk_matmulPfS_S_iiif:
        /* <DEDUP_REMOVED lines=20> */
[----:B------:R-:W-:Y:S01]  /*0140*/  ULOP3.LUT UR10, UR7, 0xf, URZ, 0xc0, !UPT ;  /* 0x0000000f070a7892 */ /* 0x000fe2000f8ec0ff */
[----:B------:R-:W-:Y:S01]  /*0150*/  IMAD R9, R0, UR11, RZ ;  /* 0x0000000b00097c24 */ /* 0x000fe2000f8e02ff */
[----:B------:R-:W-:Y:S01]  /*0160*/  MOV R14, RZ ;  /* 0x000000ff000e7202 */ /* 0x000fe20000000f00 */
[----:B------:R-:W-:Y:S01]  /*0170*/  UMOV UR4, URZ ;  /* 0x000000ff00047c82 */ /* 0x000fe20008000000 */
[----:B------:R-:W-:Y:S02]  /*0180*/  UISETP.NE.AND UP0, UPT, UR10, URZ, UPT ;  /* 0x000000ff0a00728c */ /* 0x000fe4000bf05270 */
[----:B------:R-:W-:Y:S09]  /*0190*/  BRA.U !UP1, `(.L_x_20) ;  /* 0x0000000509107547 */ /* 0x000ff2000b800000 */
        /* <DEDUP_REMOVED lines=11> */
.L_x_21:
        /* <DEDUP_REMOVED lines=57> */
.L_x_20:
        /* <DEDUP_REMOVED lines=41> */
.L_x_22:
        /* <DEDUP_REMOVED lines=29> */
.L_x_23:
        /* <DEDUP_REMOVED lines=9> */
.L_x_24:
        /* <DEDUP_REMOVED lines=12> */
.L_x_19:
[----:B------:R-:W0:Y:S01]  /*0b90*/  LDC.64 R2, c[0x0][0x390] ;  /* 0x0000e400ff027b82 */ /* 0x000e220000000a00 */
[----:B------:R-:W1:Y:S01]  /*0ba0*/  LDCU UR4, c[0x0][0x3a4] ;  /* 0x00007480ff0477ac */ /* 0x000e620008000800 */
[----:B------:R-:W-:Y:S02]  /*0bb0*/  IMAD R7, R7, UR11, R0 ;  /* 0x0000000b07077c24 */ /* 0x000fe4000f8e0200 */
[----:B-1----:R-:W-:Y:S02]  /*0bc0*/  FMUL R5, R14, UR4 ;  /* 0x000000040e057c20 */ /* 0x002fe40008400000 */
[----:B0-----:R-:W-:-:S05]  /*0bd0*/  IMAD.WIDE R2, R7, 0x4, R2 ;  /* 0x0000000407027825 */ /* 0x001fca00078e0202 */
[----:B------:R-:W-:Y:S01]  /*0be0*/  STG.E desc[UR12][R2.64], R5 ;  /* 0x0000000502007986 */ /* 0x000fe2000c10190c */
[----:B------:R-:W-:Y:S05]  /*0bf0*/  EXIT ;  /* 0x000000000000794d */ /* 0x000fea0003800000 */
.L_x_25:
        /* <DEDUP_REMOVED lines=16> */
.L_x_104:


//--------------------- .text._Z12print_tensoriPfb --------------------------
	.section	.text._Z12print_tensoriPfb,"ax",@progbits
	.align	128
        .global         _Z12print_tensoriPfb
        .type           _Z12print_tensoriPfb,@function
        .size           _Z12print_tensoriPfb,(.L_x_105 - _Z12print_tensoriPfb)
        .other          _Z12print_tensoriPfb,@"STO_CUDA_ENTRY STV_DEFAULT"
_Z12print_tensoriPfb:
.text._Z12print_tensoriPfb:
[----:B------:R-:W0:Y:S01]  /*0000*/  LDC R1, c[0x0][0x37c] ;  /* 0x0000df00ff017b82 */ /* 0x000e220000000800 */
[----:B------:R-:W1:Y:S01]  /*0010*/  LDCU.U8 UR4, c[0x0][0x390] ;  /* 0x00007200ff0477ac */ /* 0x000e620008000000 */
[----:B0-----:R-:W-:Y:S01]  /*0020*/  VIADD R1, R1, 0xfffffff8 ;  /* 0xfffffff801017836 */ /* 0x001fe20000000000 */
[----:B------:R-:W-:Y:S01]  /*0030*/  BSSY.RECONVERGENT B7, `(.L_x_26) ;  /* 0x00002fb000077945 */ /* 0x000fe20003800200 */
[----:B------:R-:W0:Y:S01]  /*0040*/  LDCU UR5, c[0x0][0x2f8] ;  /* 0x00005f00ff0577ac */ /* 0x000e220008000800 */
[----:B------:R-:W2:Y:S01]  /*0050*/  LDCU UR6, c[0x0][0x2fc] ;  /* 0x00005f80ff0677ac */ /* 0x000ea20008000800 */
[----:B------:R-:W3:Y:S01]  /*0060*/  LDCU.64 UR36, c[0x0][0x358] ;  /* 0x00006b00ff2477ac */ /* 0x000ee20008000a00 */
[----:B-1----:R-:W-:-:S04]  /*0070*/  UPRMT UR4, UR4, 0x8880, URZ ;  /* 0x0000888004047896 */ /* 0x002fc800080000ff */
[----:B------:R-:W-:Y:S01]  /*0080*/  UISETP.NE.AND UP0, UPT, UR4, URZ, UPT ;  /* 0x000000ff0400728c */ /* 0x000fe2000bf05270 */
[----:B0-----:R-:W-:-:S05]  /*0090*/  IADD3 R18, P0, PT, R1, UR5, RZ ;  /* 0x0000000501127c10 */ /* 0x001fca000ff1e0ff */
[----:B--2---:R-:W-:-:S03]  /*00a0*/  IMAD.X R2, RZ, RZ, UR6, P0 ;  /* 0x00000006ff027e24 */ /* 0x004fc600080e06ff */
[----:B---3--:R-:W-:Y:S05]  /*00b0*/  BRA.U !UP0, `(.L_x_27) ;  /* 0x0000001508e07547 */ /* 0x008fea000b800000 */
[----:B------:R-:W0:Y:S01]  /*00c0*/  LDC R3, c[0x0][0x380] ;  /* 0x0000e000ff037b82 */ /* 0x000e220000000800 */
[----:B------:R-:W1:Y:S02]  /*00d0*/  LDCU UR4, c[0x0][0x380] ;  /* 0x00007000ff0477ac */ /* 0x000e640008000800 */
[----:B-1----:R-:W-:Y:S01]  /*00e0*/  IMAD.U32 R19, RZ, RZ, UR4 ;  /* 0x00000004ff137e24 */ /* 0x002fe2000f8e00ff */
[----:B0-----:R-:W-:-:S04]  /*00f0*/  VIADDMNMX R0, R3, 0xfffffff7, R3, PT ;  /* 0xfffffff703007846 */ /* 0x001fc80003800103 */
[----:B------:R-:W-:-:S04]  /*0100*/  IADD3 R0, PT, PT, -R0, R3, RZ ;  /* 0x0000000300007210 */ /* 0x000fc80007ffe1ff */
[C---:B------:R-:W-:Y:S01]  /*0110*/  ISETP.GE.U32.AND P0, PT, R0.reuse, 0xf, PT ;  /* 0x0000000f0000780c */ /* 0x040fe20003f06070 */
[----:B------:R-:W-:-:S05]  /*0120*/  VIADD R23, R0, 0x1 ;  /* 0x0000000100177836 */ /* 0x000fca0000000000 */
[----:B------:R-:W-:-:S07]  /*0130*/  LOP3.LUT R25, R23, 0xf, RZ, 0xc0, !PT ;  /* 0x0000000f17197812 */ /* 0x000fce00078ec0ff */
[----:B------:R-:W-:Y:S05]  /*0140*/  @!P0 BRA `(.L_x_28) ;  /* 0x0000000800fc8947 */ /* 0x000fea0003800000 */
[----:B------:R-:W0:Y:S01]  /*0150*/  LDCU.64 UR38, c[0x0][0x388] ;  /* 0x00007100ff2677ac */ /* 0x000e220008000a00 */
[----:B------:R-:W-:Y:S01]  /*0160*/  LOP3.LUT R24, R23, 0xfffffff0, RZ, 0xc0, !PT ;  /* 0xfffffff017187812 */ /* 0x000fe200078ec0ff */
[----:B------:R-:W-:Y:S03]  /*0170*/  BSSY.RECONVERGENT B6, `(.L_x_28) ;  /* 0x00000bc000067945 */ /* 0x000fe60003800200 */
[----:B------:R-:W-:Y:S01]  /*0180*/  IADD3 R24, PT, PT, -R24, RZ, RZ ;  /* 0x000000ff18187210 */ /* 0x000fe20007ffe1ff */
[----:B0-----:R-:W-:-:S04]  /*0190*/  UIADD3 UR38, UP0, UPT, UR38, -0x1c, URZ ;  /* 0xffffffe426267890 */ /* 0x001fc8000ff1e0ff */
[----:B------:R-:W-:-:S12]  /*01a0*/  UIADD3.X UR39, UPT, UPT, UR39, -0x1, URZ, UP0, !UPT ;  /* 0xffffffff27277890 */ /* 0x000fd800087fe4ff */
.L_x_45:
[----:B------:R-:W-:Y:S02]  /*01b0*/  IMAD.U32 R16, RZ, RZ, UR38 ;  /* 0x00000026ff107e24 */ /* 0x000fe4000f8e00ff */
[----:B------:R-:W-:Y:S01]  /*01c0*/  IMAD.U32 R17, RZ, RZ, UR39 ;  /* 0x00000027ff117e24 */ /* 0x000fe2000f8e00ff */
[----:B------:R-:W-:Y:S01]  /*01d0*/  MOV R22, 0x10 ;  /* 0x0000001000167802 */ /* 0x000fe20000000f00 */
[----:B------:R-:W0:Y:S01]  /*01e0*/  LDCU.64 UR4, c[0x4][URZ] ;  /* 0x01000000ff0477ac */ /* 0x000e220008000a00 */
[----:B------:R-:W-:-:S05]  /*01f0*/  IMAD.WIDE R16, R19, 0x4, R16 ;  /* 0x0000000413107825 */ /* 0x000fca00078e0210 */
[----:B------:R-:W2:Y:S01]  /*0200*/  LDG.E R0, desc[UR36][R16.64+0x1c] ;  /* 0x00001c2410007981 */ /* 0x000ea2000c1e1900 */
[----:B------:R1:W3:Y:S01]  /*0210*/  LDC.64 R8, c[0x4][R22] ;  /* 0x0100000016087b82 */ /* 0x0002e20000000a00 */
[----:B------:R-:W-:Y:S01]  /*0220*/  IMAD.MOV.U32 R6, RZ, RZ, R18 ;  /* 0x000000ffff067224 */ /* 0x000fe200078e0012 */
[----:B------:R-:W-:Y:S02]  /*0230*/  MOV R7, R2 ;  /* 0x0000000200077202 */ /* 0x000fe40000000f00 */
[----:B0-----:R-:W-:Y:S01]  /*0240*/  MOV R4, UR4 ;  /* 0x0000000400047c02 */ /* 0x001fe20008000f00 */
[----:B------:R-:W-:Y:S01]  /*0250*/  IMAD.U32 R5, RZ, RZ, UR5 ;  /* 0x00000005ff057e24 */ /* 0x000fe2000f8e00ff */
[----:B--2---:R-:W0:Y:S02]  /*0260*/  F2F.F64.F32 R10, R0 ;  /* 0x00000000000a7310 */ /* 0x004e240000201800 */
[----:B0--3--:R1:W-:Y:S04]  /*0270*/  STL.64 [R1], R10 ;  /* 0x0000000a01007387 */ /* 0x0093e80000100a00 */
[----:B------:R-:W-:-:S07]  /*0280*/  LEPC R20, `(.L_x_29) ;  /* 0x000000001014794e */ /* 0x000fce0000000000 */
[----:B-1----:R-:W-:Y:S05]  /*0290*/  CALL.ABS.NOINC R8 ;  /* 0x0000000008007343 */ /* 0x002fea0003c00000 */
.L_x_29:
[----:B------:R-:W2:Y:S01]  /*02a0*/  LDG.E R0, desc[UR36][R16.64+0x18] ;  /* 0x0000182410007981 */ /* 0x000ea2000c1e1900 */
[----:B------:R0:W1:Y:S01]  /*02b0*/  LDC.64 R8, c[0x4][R22] ;  /* 0x0100000016087b82 */ /* 0x0000620000000a00 */
[----:B------:R-:W3:Y:S01]  /*02c0*/  LDCU.64 UR4, c[0x4][URZ] ;  /* 0x01000000ff0477ac */ /* 0x000ee20008000a00 */
[----:B------:R-:W-:Y:S01]  /*02d0*/  MOV R6, R18 ;  /* 0x0000001200067202 */ /* 0x000fe20000000f00 */
[----:B------:R-:W-:Y:S02]  /*02e0*/  IMAD.MOV.U32 R7, RZ, RZ, R2 ;  /* 0x000000ffff077224 */ /* 0x000fe400078e0002 */
[----:B---3--:R-:W-:Y:S02]  /*02f0*/  IMAD.U32 R4, RZ, RZ, UR4 ;  /* 0x00000004ff047e24 */ /* 0x008fe4000f8e00ff */
[----:B------:R-:W-:Y:S01]  /*0300*/  IMAD.U32 R5, RZ, RZ, UR5 ;  /* 0x00000005ff057e24 */ /* 0x000fe2000f8e00ff */
[----:B--2---:R-:W2:Y:S02]  /*0310*/  F2F.F64.F32 R10, R0 ;  /* 0x00000000000a7310 */ /* 0x004ea40000201800 */
[----:B-12---:R0:W-:Y:S04]  /*0320*/  STL.64 [R1], R10 ;  /* 0x0000000a01007387 */ /* 0x0061e80000100a00 */
[----:B------:R-:W-:-:S07]  /*0330*/  LEPC R20, `(.L_x_30) ;  /* 0x000000001014794e */ /* 0x000fce0000000000 */
[----:B0-----:R-:W-:Y:S05]  /*0340*/  CALL.ABS.NOINC R8 ;  /* 0x0000000008007343 */ /* 0x001fea0003c00000 */
.L_x_30:
[----:B------:R-:W2:Y:S01]  /*0350*/  LDG.E R0, desc[UR36][R16.64+0x14] ;  /* 0x0000142410007981 */ /* 0x000ea2000c1e1900 */
[----:B------:R0:W1:Y:S01]  /*0360*/  LDC.64 R8, c[0x4][R22] ;  /* 0x0100000016087b82 */ /* 0x0000620000000a00 */
[----:B------:R-:W3:Y:S01]  /*0370*/  LDCU.64 UR4, c[0x4][URZ] ;  /* 0x01000000ff0477ac */ /* 0x000ee20008000a00 */
[----:B------:R-:W-:Y:S02]  /*0380*/  IMAD.MOV.U32 R6, RZ, RZ, R18 ;  /* 0x000000ffff067224 */ /* 0x000fe400078e0012 */
[----:B------:R-:W-:Y:S02]  /*0390*/  IMAD.MOV.U32 R7, RZ, RZ, R2 ;  /* 0x000000ffff077224 */ /* 0x000fe400078e0002 */
[----:B---3--:R-:W-:Y:S01]  /*03a0*/  IMAD.U32 R4, RZ, RZ, UR4 ;  /* 0x00000004ff047e24 */ /* 0x008fe2000f8e00ff */
[----:B------:R-:W-:Y:S01]  /*03b0*/  MOV R5, UR5 ;  /* 0x0000000500057c02 */ /* 0x000fe20008000f00 */
[----:B--2---:R-:W2:Y:S02]  /*03c0*/  F2F.F64.F32 R10, R0 ;  /* 0x00000000000a7310 */ /* 0x004ea40000201800 */
[----:B-12---:R0:W-:Y:S04]  /*03d0*/  STL.64 [R1], R10 ;  /* 0x0000000a01007387 */ /* 0x0061e80000100a00 */
[----:B------:R-:W-:-:S07]  /*03e0*/  LEPC R20, `(.L_x_31) ;  /* 0x000000001014794e */ /* 0x000fce0000000000 */
[----:B0-----:R-:W-:Y:S05]  /*03f0*/  CALL.ABS.NOINC R8 ;  /* 0x0000000008007343 */ /* 0x001fea0003c00000 */
.L_x_31:
[----:B------:R-:W2:Y:S01]  /*0400*/  LDG.E R0, desc[UR36][R16.64+0x10] ;  /* 0x0000102410007981 */ /* 0x000ea2000c1e1900 */
[----:B------:R0:W1:Y:S01]  /*0410*/  LDC.64 R8, c[0x4][R22] ;  /* 0x0100000016087b82 */ /* 0x0000620000000a00 */
[----:B------:R-:W3:Y:S01]  /*0420*/  LDCU.64 UR4, c[0x4][URZ] ;  /* 0x01000000ff0477ac */ /* 0x000ee20008000a00 */
[----:B------:R-:W-:Y:S01]  /*0430*/  IMAD.MOV.U32 R6, RZ, RZ, R18 ;  /* 0x000000ffff067224 */ /* 0x000fe200078e0012 */
[----:B------:R-:W-:Y:S02]  /*0440*/  MOV R7, R2 ;  /* 0x0000000200077202 */ /* 0x000fe40000000f00 */
[----:B---3--:R-:W-:Y:S01]  /*0450*/  MOV R4, UR4 ;  /* 0x0000000400047c02 */ /* 0x008fe20008000f00 */
[----:B------:R-:W-:Y:S01]  /*0460*/  IMAD.U32 R5, RZ, RZ, UR5 ;  /* 0x00000005ff057e24 */ /* 0x000fe2000f8e00ff */
[----:B--2---:R-:W2:Y:S02]  /*0470*/  F2F.F64.F32 R10, R0 ;  /* 0x00000000000a7310 */ /* 0x004ea40000201800 */
[----:B-12---:R0:W-:Y:S04]  /*0480*/  STL.64 [R1], R10 ;  /* 0x0000000a01007387 */ /* 0x0061e80000100a00 */
[----:B------:R-:W-:-:S07]  /*0490*/  LEPC R20, `(.L_x_32) ;  /* 0x000000001014794e */ /* 0x000fce0000000000 */
[----:B0-----:R-:W-:Y:S05]  /*04a0*/  CALL.ABS.NOINC R8 ;  /* 0x0000000008007343 */ /* 0x001fea0003c00000 */
.L_x_32:
        /* <DEDUP_REMOVED lines=11> */
.L_x_33:
        /* <DEDUP_REMOVED lines=11> */
.L_x_34:
        /* <DEDUP_REMOVED lines=11> */
.L_x_35:
        /* <DEDUP_REMOVED lines=11> */
.L_x_36:
        /* <DEDUP_REMOVED lines=11> */
.L_x_37:
        /* <DEDUP_REMOVED lines=11> */
.L_x_38:
        /* <DEDUP_REMOVED lines=11> */
.L_x_39:
        /* <DEDUP_REMOVED lines=11> */
.L_x_40:
        /* <DEDUP_REMOVED lines=11> */
.L_x_41:
        /* <DEDUP_REMOVED lines=11> */
.L_x_42:
        /* <DEDUP_REMOVED lines=11> */
.L_x_43:
        /* <DEDUP_REMOVED lines=11> */
.L_x_44:
[----:B------:R-:W-:Y:S02]  /*0cf0*/  VIADD R24, R24, 0x10 ;  /* 0x0000001018187836 */ /* 0x000fe40000000000 */
[----:B------:R-:W-:-:S03]  /*0d00*/  VIADD R19, R19, 0xfffffff0 ;  /* 0xfffffff013137836 */ /* 0x000fc60000000000 */
[----:B------:R-:W-:-:S13]  /*0d10*/  ISETP.NE.AND P0, PT, R24, RZ, PT ;  /* 0x000000ff1800720c */ /* 0x000fda0003f05270 */
[----:B------:R-:W-:Y:S05]  /*0d20*/  @P0 BRA `(.L_x_45) ;  /* 0xfffffff400200947 */ /* 0x000fea000383ffff */
[----:B------:R-:W-:Y:S05]  /*0d30*/  BSYNC.RECONVERGENT B6 ;  /* 0x0000000000067941 */ /* 0x000fea0003800200 */
.L_x_28:
[----:B------:R-:W-:-:S13]  /*0d40*/  ISETP.NE.AND P0, PT, R25, RZ, PT ;  /* 0x000000ff1900720c */ /* 0x000fda0003f05270 */
[----:B------:R-:W-:Y:S05]  /*0d50*/  @!P0 BRA `(.L_x_46) ;  /* 0x0000002000a08947 */ /* 0x000fea0003800000 */
[----:B------:R-:W-:Y:S02]  /*0d60*/  ISETP.GE.U32.AND P0, PT, R25, 0x8, PT ;  /* 0x000000081900780c */ /* 0x000fe40003f06070 */
[----:B------:R-:W-:-:S11]  /*0d70*/  LOP3.LUT R24, R23, 0x7, RZ, 0xc0, !PT ;  /* 0x0000000717187812 */ /* 0x000fd600078ec0ff */
[----:B------:R-:W-:Y:S05]  /*0d80*/  @!P0 BRA `(.L_x_47) ;  /* 0x0000000400708947 */ /* 0x000fea0003800000 */
[----:B------:R-:W0:Y:S01]  /*0d90*/  LDC.64 R16, c[0x0][0x388] ;  /* 0x0000e200ff107b82 */ /* 0x000e220000000a00 */
[----:B------:R-:W-:Y:S01]  /*0da0*/  MOV R22, 0x10 ;  /* 0x0000001000167802 */ /* 0x000fe20000000f00 */
[----:B------:R-:W1:Y:S01]  /*0db0*/  LDCU.64 UR4, c[0x4][URZ] ;  /* 0x01000000ff0477ac */ /* 0x000e620008000a00 */
[----:B0-----:R-:W-:-:S05]  /*0dc0*/  IMAD.WIDE R16, R19, 0x4, R16 ;  /* 0x0000000413107825 */ /* 0x001fca00078e0210 */
[----:B------:R-:W2:Y:S01]  /*0dd0*/  LDG.E R0, desc[UR36][R16.64] ;  /* 0x0000002410007981 */ /* 0x000ea2000c1e1900 */
[----:B------:R0:W3:Y:S01]  /*0de0*/  LDC.64 R8, c[0x4][R22] ;  /* 0x0100000016087b82 */ /* 0x0000e20000000a00 */
[----:B-1----:R-:W-:Y:S01]  /*0df0*/  MOV R4, UR4 ;  /* 0x0000000400047c02 */ /* 0x002fe20008000f00 */
[----:B------:R-:W-:Y:S01]  /*0e00*/  IMAD.U32 R5, RZ, RZ, UR5 ;  /* 0x00000005ff057e24 */ /* 0x000fe2000f8e00ff */
[----:B------:R-:W-:Y:S01]  /*0e10*/  MOV R7, R2 ;  /* 0x0000000200077202 */ /* 0x000fe20000000f00 */
[----:B------:R-:W-:Y:S01]  /*0e20*/  IMAD.MOV.U32 R6, RZ, RZ, R18 ;  /* 0x000000ffff067224 */ /* 0x000fe200078e0012 */
[----:B--2---:R-:W1:Y:S02]  /*0e30*/  F2F.F64.F32 R10, R0 ;  /* 0x00000000000a7310 */ /* 0x004e640000201800 */
[----:B-1-3--:R0:W-:Y:S04]  /*0e40*/  STL.64 [R1], R10 ;  /* 0x0000000a01007387 */ /* 0x00a1e80000100a00 */
[----:B------:R-:W-:-:S07]  /*0e50*/  LEPC R20, `(.L_x_48) ;  /* 0x000000001014794e */ /* 0x000fce0000000000 */
[----:B0-----:R-:W-:Y:S05]  /*0e60*/  CALL.ABS.NOINC R8 ;  /* 0x0000000008007343 */ /* 0x001fea0003c00000 */
.L_x_48:
        /* <DEDUP_REMOVED lines=11> */
.L_x_49:
        /* <DEDUP_REMOVED lines=11> */
.L_x_50:
        /* <DEDUP_REMOVED lines=11> */
.L_x_51:
        /* <DEDUP_REMOVED lines=11> */
.L_x_52:
        /* <DEDUP_REMOVED lines=11> */
.L_x_53:
        /* <DEDUP_REMOVED lines=11> */
.L_x_54:
        /* <DEDUP_REMOVED lines=11> */
.L_x_55:
[----:B------:R-:W-:-:S07]  /*1340*/  VIADD R19, R19, 0xfffffff8 ;  /* 0xfffffff813137836 */ /* 0x000fce0000000000 */
.L_x_47:
[----:B------:R-:W-:Y:S01]  /*1350*/  ISETP.NE.AND P0, PT, R24, RZ, PT ;  /* 0x000000ff1800720c */ /* 0x000fe20003f05270 */
[----:B------:R-:W-:-:S12]  /*1360*/  BSSY.RECONVERGENT B6, `(.L_x_56) ;  /* 0x000004c000067945 */ /* 0x000fd80003800200 */
        /* <DEDUP_REMOVED lines=18> */
.L_x_59:
        /* <DEDUP_REMOVED lines=11> */
.L_x_60:
        /* <DEDUP_REMOVED lines=11> */
.L_x_61:
        /* <DEDUP_REMOVED lines=11> */
.L_x_62:
[----:B------:R-:W-:-:S07]  /*16a0*/  VIADD R19, R19, 0xfffffffc ;  /* 0xfffffffc13137836 */ /* 0x000fce0000000000 */
.L_x_58:
[----:B------:R-:W-:-:S13]  /*16b0*/  ISETP.NE.AND P0, PT, R23, RZ, PT ;  /* 0x000000ff1700720c */ /* 0x000fda0003f05270 */
[----:B------:R-:W-:Y:S05]  /*16c0*/  @!P0 BRA `(.L_x_57) ;  /* 0x0000000000548947 */ /* 0x000fea0003800000 */
[----:B------:R-:W-:-:S07]  /*16d0*/  IMAD.MOV R23, RZ, RZ, -R23 ;  /* 0x000000ffff177224 */ /* 0x000fce00078e0a17 */
.L_x_64:
[----:B------:R-:W0:Y:S01]  /*16e0*/  LDC.64 R8, c[0x0][0x388] ;  /* 0x0000e200ff087b82 */ /* 0x000e220000000a00 */
[----:B------:R-:W1:Y:S01]  /*16f0*/  LDCU.64 UR4, c[0x4][URZ] ;  /* 0x01000000ff0477ac */ /* 0x000e620008000a00 */
[----:B0-----:R-:W-:-:S06]  /*1700*/  IMAD.WIDE R8, R19, 0x4, R8 ;  /* 0x0000000413087825 */ /* 0x001fcc00078e0208 */
[----:B------:R-:W2:Y:S01]  /*1710*/  LDG.E R8, desc[UR36][R8.64] ;  /* 0x0000002408087981 */ /* 0x000ea2000c1e1900 */
[----:B------:R-:W-:Y:S01]  /*1720*/  IADD3 R23, PT, PT, R23, 0x1, RZ ;  /* 0x0000000117177810 */ /* 0x000fe20007ffe0ff */
[----:B-1----:R-:W-:Y:S01]  /*1730*/  IMAD.U32 R4, RZ, RZ, UR4 ;  /* 0x00000004ff047e24 */ /* 0x002fe2000f8e00ff */
[----:B------:R-:W-:Y:S01]  /*1740*/  MOV R0, 0x10 ;  /* 0x0000001000007802 */ /* 0x000fe20000000f00 */
[----:B------:R-:W-:Y:S01]  /*1750*/  IMAD.U32 R5, RZ, RZ, UR5 ;  /* 0x00000005ff057e24 */ /* 0x000fe2000f8e00ff */
[----:B------:R-:W-:Y:S01]  /*1760*/  ISETP.NE.AND P0, PT, R23, RZ, PT ;  /* 0x000000ff1700720c */ /* 0x000fe20003f05270 */
[----:B------:R-:W-:Y:S01]  /*1770*/  IMAD.MOV.U32 R7, RZ, RZ, R2 ;  /* 0x000000ffff077224 */ /* 0x000fe200078e0002 */
[----:B------:R0:W1:Y:S01]  /*1780*/  LDC.64 R12, c[0x4][R0] ;  /* 0x01000000000c7b82 */ /* 0x0000620000000a00 */
[----:B------:R-:W-:Y:S02]  /*1790*/  MOV R6, R18 ;  /* 0x0000001200067202 */ /* 0x000fe40000000f00 */
[----:B0-----:R-:W-:Y:S01]  /*17a0*/  P2R R0, PR, RZ, 0x1 ;  /* 0x00000001ff007803 */ /* 0x001fe20000000000 */
[----:B--2---:R-:W0:Y:S02]  /*17b0*/  F2F.F64.F32 R10, R8 ;  /* 0x00000008000a7310 */ /* 0x004e240000201800 */
[----:B01----:R0:W-:Y:S05]  /*17c0*/  STL.64 [R1], R10 ;  /* 0x0000000a01007387 */ /* 0x0031ea0000100a00 */
[----:B------:R-:W-:-:S07]  /*17d0*/  LEPC R20, `(.L_x_63) ;  /* 0x000000001014794e */ /* 0x000fce0000000000 */
[----:B0-----:R-:W-:Y:S05]  /*17e0*/  CALL.ABS.NOINC R12 ;  /* 0x000000000c007343 */ /* 0x001fea0003c00000 */
.L_x_63:
[----:B------:R-:W-:Y:S01]  /*17f0*/  ISETP.NE.AND P6, PT, R23, RZ, PT ;  /* 0x000000ff1700720c */ /* 0x000fe20003fc5270 */
[----:B------:R-:W-:-:S12]  /*1800*/  VIADD R19, R19, 0xffffffff ;  /* 0xffffffff13137836 */ /* 0x000fd80000000000 */
[----:B------:R-:W-:Y:S05]  /*1810*/  @P6 BRA `(.L_x_64) ;  /* 0xfffffffc00b06947 */ /* 0x000fea000383ffff */
.L_x_57:
[----:B------:R-:W-:Y:S05]  /*1820*/  BSYNC.RECONVERGENT B6 ;  /* 0x0000000000067941 */ /* 0x000fea0003800200 */
.L_x_56:
[----:B------:R-:W-:Y:S05]  /*1830*/  BRA `(.L_x_46) ;  /* 0x0000001400e87947 */ /* 0x000fea0003800000 */
.L_x_27:
[----:B------:R-:W0:Y:S02]  /*1840*/  LDCU UR4, c[0x0][0x380] ;  /* 0x00007000ff0477ac */ /* 0x000e240008000800 */
[----:B0-----:R-:W-:-:S09]  /*1850*/  UISETP.GE.AND UP0, UPT, UR4, 0x1, UPT ;  /* 0x000000010400788c */ /* 0x001fd2000bf06270 */
[----:B------:R-:W-:Y:S05]  /*1860*/  BRA.U !UP0, `(.L_x_46) ;  /* 0x0000001508dc7547 */ /* 0x000fea000b800000 */
[----:B------:R-:W-:Y:S01]  /*1870*/  UISETP.GE.U32.AND UP0, UPT, UR4, 0x10, UPT ;  /* 0x000000100400788c */ /* 0x000fe2000bf06070 */
[----:B------:R-:W-:Y:S01]  /*1880*/  HFMA2 R19, -RZ, RZ, 0, 0 ;  /* 0x00000000ff137431 */ /* 0x000fe200000001ff */
[----:B------:R-:W-:-:S07]  /*1890*/  ULOP3.LUT UR38, UR4, 0xf, URZ, 0xc0, !UPT ;  /* 0x0000000f04267892 */ /* 0x000fce000f8ec0ff */
[----:B------:R-:W-:Y:S05]  /*18a0*/  BRA.U !UP0, `(.L_x_65) ;  /* 0x0000000d080c7547 */ /* 0x000fea000b800000 */
[----:B------:R-:W0:Y:S01]  /*18b0*/  LDCU.64 UR6, c[0x0][0x388] ;  /* 0x00007100ff0677ac */ /* 0x000e220008000a00 */
[----:B------:R-:W-:Y:S01]  /*18c0*/  BSSY.RECONVERGENT B6, `(.L_x_65) ;  /* 0x00000c1000067945 */ /* 0x000fe20003800200 */
[----:B------:R-:W-:-:S04]  /*18d0*/  ULOP3.LUT UR4, UR4, 0x7ffffff0, URZ, 0xc0, !UPT ;  /* 0x7ffffff004047892 */ /* 0x000fc8000f8ec0ff */
[----:B------:R-:W-:Y:S02]  /*18e0*/  UIADD3 UR8, UPT, UPT, -UR4, URZ, URZ ;  /* 0x000000ff04087290 */ /* 0x000fe4000fffe1ff */
[----:B------:R-:W-:-:S04]  /*18f0*/  IMAD.U32 R19, RZ, RZ, UR4 ;  /* 0x00000004ff137e24 */ /* 0x000fc8000f8e00ff */
[----:B------:R-:W-:Y:S01]  /*1900*/  IMAD.U32 R23, RZ, RZ, UR8 ;  /* 0x00000008ff177e24 */ /* 0x000fe2000f8e00ff */
[----:B0-----:R-:W-:-:S04]  /*1910*/  UIADD3 UR5, UP0, UPT, UR6, 0x20, URZ ;  /* 0x0000002006057890 */ /* 0x001fc8000ff1e0ff */
[----:B------:R-:W-:Y:S02]  /*1920*/  UIADD3.X UR6, UPT, UPT, URZ, UR7, URZ, UP0, !UPT ;  /* 0x00000007ff067290 */ /* 0x000fe400087fe4ff */
[----:B------:R-:W-:-:S04]  /*1930*/  MOV R16, UR5 ;  /* 0x0000000500107c02 */ /* 0x000fc80008000f00 */
[----:B------:R-:W-:-:S07]  /*1940*/  IMAD.U32 R17, RZ, RZ, UR6 ;  /* 0x00000006ff117e24 */ /* 0x000fce000f8e00ff */
.L_x_82:
[----:B------:R-:W2:Y:S01]  /*1950*/  LDG.E R0, desc[UR36][R16.64+-0x20] ;  /* 0xffffe02410007981 */ /* 0x000ea2000c1e1900 */
[----:B------:R-:W-:Y:S01]  /*1960*/  MOV R22, 0x10 ;  /* 0x0000001000167802 */ /* 0x000fe20000000f00 */
[----:B------:R-:W0:Y:S01]  /*1970*/  LDCU.64 UR4, c[0x4][URZ] ;  /* 0x01000000ff0477ac */ /* 0x000e220008000a00 */
[----:B------:R-:W-:Y:S01]  /*1980*/  VIADD R23, R23, 0x10 ;  /* 0x0000001017177836 */ /* 0x000fe20000000000 */
[----:B------:R-:W-:Y:S01]  /*1990*/  MOV R7, R2 ;  /* 0x0000000200077202 */ /* 0x000fe20000000f00 */
[----:B------:R1:W3:Y:S01]  /*19a0*/  LDC.64 R8, c[0x4][R22] ;  /* 0x0100000016087b82 */ /* 0x0002e20000000a00 */
[----:B------:R-:W-:Y:S02]  /*19b0*/  IMAD.MOV.U32 R6, RZ, RZ, R18 ;  /* 0x000000ffff067224 */ /* 0x000fe400078e0012 */
[----:B------:R-:W-:-:S04]  /*19c0*/  ISETP.NE.AND P0, PT, R23, RZ, PT ;  /* 0x000000ff1700720c */ /* 0x000fc80003f05270 */
[----:B------:R-:W-:Y:S02]  /*19d0*/  P2R R24, PR, RZ, 0x1 ;  /* 0x00000001ff187803 */ /* 0x000fe40000000000 */
[----:B0-----:R-:W-:Y:S01]  /*19e0*/  MOV R4, UR4 ;  /* 0x0000000400047c02 */ /* 0x001fe20008000f00 */
[----:B------:R-:W-:Y:S01]  /*19f0*/  IMAD.U32 R5, RZ, RZ, UR5 ;  /* 0x00000005ff057e24 */ /* 0x000fe2000f8e00ff */
[----:B--2---:R-:W0:Y:S02]  /*1a00*/  F2F.F64.F32 R10, R0 ;  /* 0x00000000000a7310 */ /* 0x004e240000201800 */
[----:B0--3--:R1:W-:Y:S04]  /*1a10*/  STL.64 [R1], R10 ;  /* 0x0000000a01007387 */ /* 0x0093e80000100a00 */
[----:B------:R-:W-:-:S07]  /*1a20*/  LEPC R20, `(.L_x_66) ;  /* 0x000000001014794e */ /* 0x000fce0000000000 */
[----:B-1----:R-:W-:Y:S05]  /*1a30*/  CALL.ABS.NOINC R8 ;  /* 0x0000000008007343 */ /* 0x002fea0003c00000 */
.L_x_66:
        /* <DEDUP_REMOVED lines=11> */
.L_x_67:
        /* <DEDUP_REMOVED lines=11> */
.L_x_68:
        /* <DEDUP_REMOVED lines=11> */
.L_x_69:
        /* <DEDUP_REMOVED lines=11> */
.L_x_70:
        /* <DEDUP_REMOVED lines=11> */
.L_x_71:
        /* <DEDUP_REMOVED lines=11> */
.L_x_72:
        /* <DEDUP_REMOVED lines=11> */
.L_x_73:
        /* <DEDUP_REMOVED lines=11> */
.L_x_74:
        /* <DEDUP_REMOVED lines=11> */
.L_x_75:
        /* <DEDUP_REMOVED lines=11> */
.L_x_76:
        /* <DEDUP_REMOVED lines=11> */
.L_x_77:
        /* <DEDUP_REMOVED lines=11> */
.L_x_78:
        /* <DEDUP_REMOVED lines=11> */
.L_x_79:
        /* <DEDUP_REMOVED lines=11> */
.L_x_80:
        /* <DEDUP_REMOVED lines=11> */
.L_x_81:
[----:B------:R-:W-:Y:S02]  /*2490*/  ISETP.NE.AND P6, PT, R24, RZ, PT ;  /* 0x000000ff1800720c */ /* 0x000fe40003fc5270 */
[----:B------:R-:W-:-:S05]  /*24a0*/  IADD3 R16, P0, PT, R16, 0x40, RZ ;  /* 0x0000004010107810 */ /* 0x000fca0007f1e0ff */
[----:B------:R-:W-:-:S06]  /*24b0*/  IMAD.X R17, RZ, RZ, R17, P0 ;  /* 0x000000ffff117224 */ /* 0x000fcc00000e0611 */
[----:B------:R-:W-:Y:S05]  /*24c0*/  @P6 BRA `(.L_x_82) ;  /* 0xfffffff400206947 */ /* 0x000fea000383ffff */
[----:B------:R-:W-:Y:S05]  /*24d0*/  BSYNC.RECONVERGENT B6 ;  /* 0x0000000000067941 */ /* 0x000fea0003800200 */
.L_x_65:
[----:B------:R-:W-:-:S09]  /*24e0*/  UISETP.NE.AND UP0, UPT, UR38, URZ, UPT ;  /* 0x000000ff2600728c */ /* 0x000fd2000bf05270 */
[----:B------:R-:W-:Y:S05]  /*24f0*/  BRA.U !UP0, `(.L_x_46) ;  /* 0x0000000908b87547 */ /* 0x000fea000b800000 */
[----:B------:R-:W0:Y:S01]  /*2500*/  LDC R23, c[0x0][0x380] ;  /* 0x0000e000ff177b82 */ /* 0x000e220000000800 */
[----:B------:R-:W-:Y:S01]  /*2510*/  UISETP.GE.U32.AND UP0, UPT, UR38, 0x8, UPT ;  /* 0x000000082600788c */ /* 0x000fe2000bf06070 */
[----:B0-----:R-:W-:-:S08]  /*2520*/  LOP3.LUT R23, R23, 0x7, RZ, 0xc0, !PT ;  /* 0x0000000717177812 */ /* 0x001fd000078ec0ff */
[----:B------:R-:W-:Y:S05]  /*2530*/  BRA.U !UP0, `(.L_x_83) ;  /* 0x0000000508707547 */ /* 0x000fea000b800000 */
[----:B------:R-:W0:Y:S01]  /*2540*/  LDC.64 R16, c[0x0][0x388] ;  /* 0x0000e200ff107b82 */ /* 0x000e220000000a00 */
[----:B------:R-:W-:Y:S01]  /*2550*/  MOV R22, 0x10 ;  /* 0x0000001000167802 */ /* 0x000fe20000000f00 */
[----:B------:R-:W1:Y:S01]  /*2560*/  LDCU.64 UR4, c[0x4][URZ] ;  /* 0x01000000ff0477ac */ /* 0x000e620008000a00 */
[----:B0-----:R-:W-:-:S05]  /*2570*/  IMAD.WIDE.U32 R16, R19, 0x4, R16 ;  /* 0x0000000413107825 */ /* 0x001fca00078e0010 */
[----:B------:R-:W2:Y:S01]  /*2580*/  LDG.E R0, desc[UR36][R16.64] ;  /* 0x0000002410007981 */ /* 0x000ea2000c1e1900 */
[----:B------:R0:W3:Y:S01]  /*2590*/  LDC.64 R8, c[0x4][R22] ;  /* 0x0100000016087b82 */ /* 0x0000e20000000a00 */
[----:B-1----:R-:W-:Y:S01]  /*25a0*/  IMAD.U32 R4, RZ, RZ, UR4 ;  /* 0x00000004ff047e24 */ /* 0x002fe2000f8e00ff */
[----:B------:R-:W-:Y:S01]  /*25b0*/  MOV R5, UR5 ;  /* 0x0000000500057c02 */ /* 0x000fe20008000f00 */
[----:B------:R-:W-:Y:S02]  /*25c0*/  IMAD.MOV.U32 R6, RZ, RZ, R18 ;  /* 0x000000ffff067224 */ /* 0x000fe400078e0012 */
[----:B------:R-:W-:Y:S01]  /*25d0*/  IMAD.MOV.U32 R7, RZ, RZ, R2 ;  /* 0x000000ffff077224 */ /* 0x000fe200078e0002 */
[----:B--2---:R-:W1:Y:S02]  /*25e0*/  F2F.F64.F32 R10, R0 ;  /* 0x00000000000a7310 */ /* 0x004e640000201800 */
[----:B-1-3--:R0:W-:Y:S04]  /*25f0*/  STL.64 [R1], R10 ;  /* 0x0000000a01007387 */ /* 0x00a1e80000100a00 */
[----:B------:R-:W-:-:S07]  /*2600*/  LEPC R20, `(.L_x_84) ;  /* 0x000000001014794e */ /* 0x000fce0000000000 */
[----:B0-----:R-:W-:Y:S05]  /*2610*/  CALL.ABS.NOINC R8 ;  /* 0x0000000008007343 */ /* 0x001fea0003c00000 */
.L_x_84:
        /* <DEDUP_REMOVED lines=11> */
.L_x_85:
        /* <DEDUP_REMOVED lines=11> */
.L_x_86:
        /* <DEDUP_REMOVED lines=11> */
.L_x_87:
        /* <DEDUP_REMOVED lines=11> */
.L_x_88:
        /* <DEDUP_REMOVED lines=11> */
.L_x_89:
        /* <DEDUP_REMOVED lines=11> */
.L_x_90:
        /* <DEDUP_REMOVED lines=11> */
.L_x_91:
[----:B------:R-:W-:-:S07]  /*2af0*/  VIADD R19, R19, 0x8 ;  /* 0x0000000813137836 */ /* 0x000fce0000000000 */
.L_x_83:
[----:B------:R-:W-:-:S13]  /*2b00*/  ISETP.NE.AND P0, PT, R23, RZ, PT ;  /* 0x000000ff1700720c */ /* 0x000fda0003f05270 */
[----:B------:R-:W-:Y:S05]  /*2b10*/  @!P0 BRA `(.L_x_46) ;  /* 0x0000000400308947 */ /* 0x000fea0003800000 */
[----:B------:R-:W0:Y:S01]  /*2b20*/  LDC R0, c[0x0][0x380] ;  /* 0x0000e000ff007b82 */ /* 0x000e220000000800 */
[----:B------:R-:W-:Y:S02]  /*2b30*/  ISETP.GE.U32.AND P0, PT, R23, 0x4, PT ;  /* 0x000000041700780c */ /* 0x000fe40003f06070 */
[----:B0-----:R-:W-:-:S11]  /*2b40*/  LOP3.LUT R23, R0, 0x3, RZ, 0xc0, !PT ;  /* 0x0000000300177812 */ /* 0x001fd600078ec0ff */
[----:B------:R-:W-:Y:S05]  /*2b50*/  @!P0 BRA `(.L_x_92) ;  /* 0x0000000000c08947 */ /* 0x000fea0003800000 */
        /* <DEDUP_REMOVED lines=14> */
.L_x_93:
        /* <DEDUP_REMOVED lines=11> */
.L_x_94:
        /* <DEDUP_REMOVED lines=11> */
.L_x_95:
        /* <DEDUP_REMOVED lines=11> */
.L_x_96:
[----:B------:R-:W-:-:S07]  /*2e50*/  IADD3 R19, PT, PT, R19, 0x4, RZ ;  /* 0x0000000413137810 */ /* 0x000fce0007ffe0ff */
.L_x_92:
[----:B------:R-:W-:-:S13]  /*2e60*/  ISETP.NE.AND P0, PT, R23, RZ, PT ;  /* 0x000000ff1700720c */ /* 0x000fda0003f05270 */
[----:B------:R-:W-:Y:S05]  /*2e70*/  @!P0 BRA `(.L_x_46) ;  /* 0x0000000000588947 */ /* 0x000fea0003800000 */
[----:B------:R-:W0:Y:S01]  /*2e80*/  LDC.64 R16, c[0x0][0x388] ;  /* 0x0000e200ff107b82 */ /* 0x000e220000000a00 */
[----:B------:R-:W-:Y:S02]  /*2e90*/  IMAD.MOV R23, RZ, RZ, -R23 ;  /* 0x000000ffff177224 */ /* 0x000fe400078e0a17 */
[----:B0-----:R-:W-:-:S07]  /*2ea0*/  IMAD.WIDE.U32 R16, R19, 0x4, R16 ;  /* 0x0000000413107825 */ /* 0x001fce00078e0010 */
.L_x_98:
[----:B------:R-:W-:Y:S01]  /*2eb0*/  IMAD.MOV.U32 R10, RZ, RZ, R16 ;  /* 0x000000ffff0a7224 */ /* 0x000fe200078e0010 */
[----:B------:R-:W-:Y:S01]  /*2ec0*/  MOV R11, R17 ;  /* 0x00000011000b7202 */ /* 0x000fe20000000f00 */
[----:B------:R-:W0:Y:S04]  /*2ed0*/  LDCU.64 UR4, c[0x4][URZ] ;  /* 0x01000000ff0477ac */ /* 0x000e280008000a00 */
[----:B------:R-:W2:Y:S01]  /*2ee0*/  LDG.E R0, desc[UR36][R10.64] ;  /* 0x000000240a007981 */ /* 0x000ea2000c1e1900 */
[----:B------:R-:W-:Y:S01]  /*2ef0*/  MOV R3, 0x10 ;  /* 0x0000001000037802 */ /* 0x000fe20000000f00 */
[----:B------:R-:W-:Y:S01]  /*2f00*/  IMAD.MOV.U32 R7, RZ, RZ, R2 ;  /* 0x000000ffff077224 */ /* 0x000fe200078e0002 */
[----:B------:R-:W-:Y:S02]  /*2f10*/  MOV R6, R18 ;  /* 0x0000001200067202 */ /* 0x000fe40000000f00 */
[----:B------:R1:W3:Y:S01]  /*2f20*/  LDC.64 R12, c[0x4][R3] ;  /* 0x01000000030c7b82 */ /* 0x0002e20000000a00 */
[----:B0-----:R-:W-:-:S02]  /*2f30*/  IMAD.U32 R4, RZ, RZ, UR4 ;  /* 0x00000004ff047e24 */ /* 0x001fc4000f8e00ff */
[----:B------:R-:W-:Y:S01]  /*2f40*/  IMAD.U32 R5, RZ, RZ, UR5 ;  /* 0x00000005ff057e24 */ /* 0x000fe2000f8e00ff */
[----:B--2---:R-:W0:Y:S02]  /*2f50*/  F2F.F64.F32 R8, R0 ;  /* 0x0000000000087310 */ /* 0x004e240000201800 */
[----:B0--3--:R1:W-:Y:S04]  /*2f60*/  STL.64 [R1], R8 ;  /* 0x0000000801007387 */ /* 0x0093e80000100a00 */
[----:B------:R-:W-:-:S07]  /*2f70*/  LEPC R20, `(.L_x_97) ;  /* 0x000000001014794e */ /* 0x000fce0000000000 */
[----:B-1----:R-:W-:Y:S05]  /*2f80*/  CALL.ABS.NOINC R12 ;  /* 0x000000000c007343 */ /* 0x002fea0003c00000 */
.L_x_97:
[----:B------:R-:W-:Y:S01]  /*2f90*/  VIADD R23, R23, 0x1 ;  /* 0x0000000117177836 */ /* 0x000fe20000000000 */
[----:B------:R-:W-:-:S04]  /*2fa0*/  IADD3 R16, P1, PT, R16, 0x4, RZ ;  /* 0x0000000410107810 */ /* 0x000fc80007f3e0ff */
[----:B------:R-:W-:Y:S02]  /*2fb0*/  ISETP.NE.AND P0, PT, R23, RZ, PT ;  /* 0x000000ff1700720c */ /* 0x000fe40003f05270 */
[----:B------:R-:W-:-:S11]  /*2fc0*/  IADD3.X R17, PT, PT, RZ, R17, RZ, P1, !PT ;  /* 0x00000011ff117210 */ /* 0x000fd60000ffe4ff */
[----:B------:R-:W-:Y:S05]  /*2fd0*/  @P0 BRA `(.L_x_98) ;  /* 0xfffffffc00b40947 */ /* 0x000fea000383ffff */
.L_x_46:
[----:B------:R-:W-:Y:S05]  /*2fe0*/  BSYNC.RECONVERGENT B7 ;  /* 0x0000000000077941 */ /* 0x000fea0003800200 */
.L_x_26:
[----:B------:R-:W-:Y:S01]  /*2ff0*/  MOV R0, 0x10 ;  /* 0x0000001000007802 */ /* 0x000fe20000000f00 */
[----:B------:R-:W0:Y:S01]  /*3000*/  LDCU.64 UR4, c[0x4][0x8] ;  /* 0x01000100ff0477ac */ /* 0x000e220008000a00 */
[----:B------:R-:W-:Y:S02]  /*3010*/  CS2R R6, SRZ ;  /* 0x0000000000067805 */ /* 0x000fe4000001ff00 */
[----:B------:R1:W2:Y:S01]  /*3020*/  LDC.64 R2, c[0x4][R0] ;  /* 0x0100000000027b82 */ /* 0x0002a20000000a00 */
[----:B0-----:R-:W-:Y:S01]  /*3030*/  IMAD.U32 R4, RZ, RZ, UR4 ;  /* 0x00000004ff047e24 */ /* 0x001fe2000f8e00ff */
[----:B-1----:R-:W-:-:S07]  /*3040*/  MOV R5, UR5 ;  /* 0x0000000500057c02 */ /* 0x002fce0008000f00 */
[----:B------:R-:W-:-:S07]  /*3050*/  LEPC R20, `(.L_x_99) ;  /* 0x000000001014794e */ /* 0x000fce0000000000 */
[----:B--2---:R-:W-:Y:S05]  /*3060*/  CALL.ABS.NOINC R2 ;  /* 0x0000000002007343 */ /* 0x004fea0003c00000 */
.L_x_99:
[----:B------:R-:W-:Y:S05]  /*3070*/  EXIT ;  /* 0x000000000000794d */ /* 0x000fea0003800000 */
.L_x_100:
        /* <DEDUP_REMOVED lines=16> */
.L_x_105:


//--------------------- .nv.global.init           --------------------------
	.section	.nv.global.init,"aw",@progbits
.nv.global.init:
	.type		$str$1,@object
	.size		$str$1,($str - $str$1)
$str$1:
        /*0000*/ 	.byte	0x0a, 0x00
	.type		$str,@object
	.size		$str,(.L_0 - $str)
$str:
        /*0002*/ 	.byte	0x25, 0x66, 0x2c, 0x20, 0x00
.L_0:


//--------------------- .nv.shared.reserved.0     --------------------------
	.section	.nv.shared.reserved.0,"aw",@nobits
	.weak		__nv_reservedSMEM_offset_0_alias
	.size		__nv_reservedSMEM_offset_0_alias, 0, 64
	.other		__nv_reservedSMEM_offset_0_alias,@"STO_CUDA_RESERVED_SHARED STV_DEFAULT"
__nv_reservedSMEM_offset_0_alias:
	.zero		0
	.zero		64


//--------------------- .nv.constant0._Z8out_projPfS_S_S_iiif --------------------------
	.section	.nv.constant0._Z8out_projPfS_S_S_iiif,"a",@progbits
	.sectionflags	@""
	.align	4
.nv.constant0._Z8out_projPfS_S_S_iiif:
	.zero		944


//--------------------- .nv.constant0._Z10qkv_matmulPfS_S_iiif --------------------------
	.section	.nv.constant0._Z10qkv_matmulPfS_S_iiif,"a",@progbits
	.sectionflags	@""
	.align	4
.nv.constant0._Z10qkv_matmulPfS_S_iiif:
	.zero		936


//--------------------- .nv.constant0._Z14attnval_matmulPfS_S_iiif --------------------------
	.section	.nv.constant0._Z14attnval_matmulPfS_S_iiif,"a",@progbits
	.sectionflags	@""
	.align	4
.nv.constant0._Z14attnval_matmulPfS_S_iiif:
	.zero		936


//--------------------- .nv.constant0._Z9qk_matmulPfS_S_iiif --------------------------
	.section	.nv.constant0._Z9qk_matmulPfS_S_iiif,"a",@progbits
	.sectionflags	@""
	.align	4
.nv.constant0._Z9qk_matmulPfS_S_iiif:
	.zero		936


//--------------------- .nv.constant0._Z12print_tensoriPfb --------------------------
	.section	.nv.constant0._Z12print_tensoriPfb,"a",@progbits
	.sectionflags	@""
	.align	4
.nv.constant0._Z12print_tensoriPfb:
	.zero		913


//--------------------- SYMBOLS --------------------------

	.type		.nv.reservedSmem.offset0,@object
	.size		.nv.reservedSmem.offset0,0x4
	.type		vprintf,@function
